//
// Generated by NVIDIA NVVM Compiler
//
// Compiler Build ID: CL-36424714
// Cuda compilation tools, release 13.0, V13.0.88
// Based on NVVM 20.0.0
//

.version 9.0
.target sm_100
.address_size 64

	// .globl	_Z10sma_kernelPKdPdii
.global .align 1 .b8 _ZN34_INTERNAL_762544d1_4_k_cu_a3e05b404cuda3std3__45__cpo5beginE[1];
.global .align 1 .b8 _ZN34_INTERNAL_762544d1_4_k_cu_a3e05b404cuda3std3__45__cpo3endE[1];
.global .align 1 .b8 _ZN34_INTERNAL_762544d1_4_k_cu_a3e05b404cuda3std3__45__cpo6cbeginE[1];
.global .align 1 .b8 _ZN34_INTERNAL_762544d1_4_k_cu_a3e05b404cuda3std3__45__cpo4cendE[1];
.global .align 1 .b8 _ZN34_INTERNAL_762544d1_4_k_cu_a3e05b404cuda3std3__45__cpo6rbeginE[1];
.global .align 1 .b8 _ZN34_INTERNAL_762544d1_4_k_cu_a3e05b404cuda3std3__45__cpo4rendE[1];
.global .align 1 .b8 _ZN34_INTERNAL_762544d1_4_k_cu_a3e05b404cuda3std3__45__cpo7crbeginE[1];
.global .align 1 .b8 _ZN34_INTERNAL_762544d1_4_k_cu_a3e05b404cuda3std3__45__cpo5crendE[1];
.global .align 1 .b8 _ZN34_INTERNAL_762544d1_4_k_cu_a3e05b404cuda3std3__436_GLOBAL__N__762544d1_4_k_cu_a3e05b406ignoreE[1];
.global .align 1 .b8 _ZN34_INTERNAL_762544d1_4_k_cu_a3e05b404cuda3std3__419piecewise_constructE[1];
.global .align 1 .b8 _ZN34_INTERNAL_762544d1_4_k_cu_a3e05b404cuda3std3__48in_placeE[1];
.global .align 1 .b8 _ZN34_INTERNAL_762544d1_4_k_cu_a3e05b404cuda3std3__420unreachable_sentinelE[1];
.global .align 1 .b8 _ZN34_INTERNAL_762544d1_4_k_cu_a3e05b404cuda3std3__47nulloptE[1];
.global .align 1 .b8 _ZN34_INTERNAL_762544d1_4_k_cu_a3e05b404cuda3std3__48unexpectE[1];
.global .align 1 .b8 _ZN34_INTERNAL_762544d1_4_k_cu_a3e05b404cuda3std6ranges3__45__cpo4swapE[1];
.global .align 1 .b8 _ZN34_INTERNAL_762544d1_4_k_cu_a3e05b404cuda3std6ranges3__45__cpo9iter_moveE[1];
.global .align 1 .b8 _ZN34_INTERNAL_762544d1_4_k_cu_a3e05b404cuda3std6ranges3__45__cpo5beginE[1];
.global .align 1 .b8 _ZN34_INTERNAL_762544d1_4_k_cu_a3e05b404cuda3std6ranges3__45__cpo3endE[1];
.global .align 1 .b8 _ZN34_INTERNAL_762544d1_4_k_cu_a3e05b404cuda3std6ranges3__45__cpo6cbeginE[1];
.global .align 1 .b8 _ZN34_INTERNAL_762544d1_4_k_cu_a3e05b404cuda3std6ranges3__45__cpo4cendE[1];
.global .align 1 .b8 _ZN34_INTERNAL_762544d1_4_k_cu_a3e05b404cuda3std6ranges3__45__cpo7advanceE[1];
.global .align 1 .b8 _ZN34_INTERNAL_762544d1_4_k_cu_a3e05b404cuda3std6ranges3__45__cpo9iter_swapE[1];
.global .align 1 .b8 _ZN34_INTERNAL_762544d1_4_k_cu_a3e05b404cuda3std6ranges3__45__cpo4nextE[1];
.global .align 1 .b8 _ZN34_INTERNAL_762544d1_4_k_cu_a3e05b404cuda3std6ranges3__45__cpo4prevE[1];
.global .align 1 .b8 _ZN34_INTERNAL_762544d1_4_k_cu_a3e05b404cuda3std6ranges3__45__cpo4dataE[1];
.global .align 1 .b8 _ZN34_INTERNAL_762544d1_4_k_cu_a3e05b404cuda3std6ranges3__45__cpo5cdataE[1];
.global .align 1 .b8 _ZN34_INTERNAL_762544d1_4_k_cu_a3e05b404cuda3std6ranges3__45__cpo4sizeE[1];
.global .align 1 .b8 _ZN34_INTERNAL_762544d1_4_k_cu_a3e05b404cuda3std6ranges3__45__cpo5ssizeE[1];
.global .align 1 .b8 _ZN34_INTERNAL_762544d1_4_k_cu_a3e05b404cuda3std6ranges3__45__cpo8distanceE[1];
.global .align 1 .b8 _ZN34_INTERNAL_762544d1_4_k_cu_a3e05b406thrust24THRUST_300001_SM_1000_NS8cuda_cub3parE[1];
.global .align 1 .b8 _ZN34_INTERNAL_762544d1_4_k_cu_a3e05b406thrust24THRUST_300001_SM_1000_NS8cuda_cub10par_nosyncE[1];
.global .align 1 .b8 _ZN34_INTERNAL_762544d1_4_k_cu_a3e05b406thrust24THRUST_300001_SM_1000_NS6system6detail10sequential3seqE[1];
.global .align 1 .b8 _ZN34_INTERNAL_762544d1_4_k_cu_a3e05b406thrust24THRUST_300001_SM_1000_NS12placeholders2_1E[1];
.global .align 1 .b8 _ZN34_INTERNAL_762544d1_4_k_cu_a3e05b406thrust24THRUST_300001_SM_1000_NS12placeholders2_2E[1];
.global .align 1 .b8 _ZN34_INTERNAL_762544d1_4_k_cu_a3e05b406thrust24THRUST_300001_SM_1000_NS12placeholders2_3E[1];
.global .align 1 .b8 _ZN34_INTERNAL_762544d1_4_k_cu_a3e05b406thrust24THRUST_300001_SM_1000_NS12placeholders2_4E[1];
.global .align 1 .b8 _ZN34_INTERNAL_762544d1_4_k_cu_a3e05b406thrust24THRUST_300001_SM_1000_NS12placeholders2_5E[1];
.global .align 1 .b8 _ZN34_INTERNAL_762544d1_4_k_cu_a3e05b406thrust24THRUST_300001_SM_1000_NS12placeholders2_6E[1];
.global .align 1 .b8 _ZN34_INTERNAL_762544d1_4_k_cu_a3e05b406thrust24THRUST_300001_SM_1000_NS12placeholders2_7E[1];
.global .align 1 .b8 _ZN34_INTERNAL_762544d1_4_k_cu_a3e05b406thrust24THRUST_300001_SM_1000_NS12placeholders2_8E[1];
.global .align 1 .b8 _ZN34_INTERNAL_762544d1_4_k_cu_a3e05b406thrust24THRUST_300001_SM_1000_NS12placeholders2_9E[1];
.global .align 1 .b8 _ZN34_INTERNAL_762544d1_4_k_cu_a3e05b406thrust24THRUST_300001_SM_1000_NS12placeholders3_10E[1];
.global .align 1 .b8 _ZN34_INTERNAL_762544d1_4_k_cu_a3e05b406thrust24THRUST_300001_SM_1000_NS3seqE[1];

.visible .entry _Z10sma_kernelPKdPdii(
	.param .u64 .ptr .align 1 _Z10sma_kernelPKdPdii_param_0,
	.param .u64 .ptr .align 1 _Z10sma_kernelPKdPdii_param_1,
	.param .u32 _Z10sma_kernelPKdPdii_param_2,
	.param .u32 _Z10sma_kernelPKdPdii_param_3
)
{
	.reg .pred 	%p<12>;
	.reg .b32 	%r<43>;
	.reg .b64 	%rd<20>;
	.reg .b64 	%fd<85>;

	ld.param.u64 	%rd5, [_Z10sma_kernelPKdPdii_param_0];
	ld.param.u64 	%rd6, [_Z10sma_kernelPKdPdii_param_1];
	ld.param.u32 	%r25, [_Z10sma_kernelPKdPdii_param_2];
	ld.param.u32 	%r24, [_Z10sma_kernelPKdPdii_param_3];
	cvta.to.global.u64 	%rd1, %rd5;
	cvta.to.global.u64 	%rd2, %rd6;
	mov.u32 	%r26, %ctaid.x;
	mov.u32 	%r27, %ntid.x;
	mul.lo.s32 	%r1, %r26, %r27;
	mov.u32 	%r2, %tid.x;
	add.s32 	%r3, %r1, %r2;
	setp.ge.s32 	%p1, %r3, %r25;
	@%p1 bra 	$L__BB0_17;
	add.s32 	%r28, %r24, -1;
	setp.ge.s32 	%p2, %r3, %r28;
	@%p2 bra 	$L__BB0_3;
	mul.wide.s32 	%rd17, %r3, 8;
	add.s64 	%rd18, %rd2, %rd17;
	mov.b64 	%rd19, 0;
	st.global.u64 	[%rd18], %rd19;
	bra.uni 	$L__BB0_17;
$L__BB0_3:
	sub.s32 	%r38, %r3, %r24;
	setp.lt.s32 	%p3, %r24, 1;
	mov.f64 	%fd84, 0d0000000000000000;
	@%p3 bra 	$L__BB0_16;
	sub.s32 	%r29, %r3, %r24;
	add.s32 	%r30, %r29, 1;
	max.s32 	%r31, %r30, %r3;
	add.s32 	%r32, %r24, %r31;
	sub.s32 	%r5, %r32, %r3;
	and.b32  	%r6, %r5, 15;
	sub.s32 	%r33, %r1, %r32;
	add.s32 	%r34, %r33, %r2;
	setp.gt.u32 	%p4, %r34, -16;
	mov.f64 	%fd84, 0d0000000000000000;
	@%p4 bra 	$L__BB0_7;
	and.b32  	%r35, %r5, -16;
	neg.s32 	%r36, %r35;
	add.s64 	%rd3, %rd1, 64;
	mov.f64 	%fd84, 0d0000000000000000;
$L__BB0_6:
	.pragma "nounroll";
	mul.wide.s32 	%rd7, %r38, 8;
	add.s64 	%rd8, %rd3, %rd7;
	ld.global.f64 	%fd18, [%rd8+-56];
	add.f64 	%fd19, %fd84, %fd18;
	ld.global.f64 	%fd20, [%rd8+-48];
	add.f64 	%fd21, %fd19, %fd20;
	ld.global.f64 	%fd22, [%rd8+-40];
	add.f64 	%fd23, %fd21, %fd22;
	ld.global.f64 	%fd24, [%rd8+-32];
	add.f64 	%fd25, %fd23, %fd24;
	ld.global.f64 	%fd26, [%rd8+-24];
	add.f64 	%fd27, %fd25, %fd26;
	ld.global.f64 	%fd28, [%rd8+-16];
	add.f64 	%fd29, %fd27, %fd28;
	ld.global.f64 	%fd30, [%rd8+-8];
	add.f64 	%fd31, %fd29, %fd30;
	ld.global.f64 	%fd32, [%rd8];
	add.f64 	%fd33, %fd31, %fd32;
	ld.global.f64 	%fd34, [%rd8+8];
	add.f64 	%fd35, %fd33, %fd34;
	ld.global.f64 	%fd36, [%rd8+16];
	add.f64 	%fd37, %fd35, %fd36;
	ld.global.f64 	%fd38, [%rd8+24];
	add.f64 	%fd39, %fd37, %fd38;
	ld.global.f64 	%fd40, [%rd8+32];
	add.f64 	%fd41, %fd39, %fd40;
	ld.global.f64 	%fd42, [%rd8+40];
	add.f64 	%fd43, %fd41, %fd42;
	ld.global.f64 	%fd44, [%rd8+48];
	add.f64 	%fd45, %fd43, %fd44;
	ld.global.f64 	%fd46, [%rd8+56];
	add.f64 	%fd47, %fd45, %fd46;
	add.s32 	%r38, %r38, 16;
	ld.global.f64 	%fd48, [%rd8+64];
	add.f64 	%fd84, %fd47, %fd48;
	add.s32 	%r36, %r36, 16;
	setp.ne.s32 	%p5, %r36, 0;
	@%p5 bra 	$L__BB0_6;
$L__BB0_7:
	setp.eq.s32 	%p6, %r6, 0;
	@%p6 bra 	$L__BB0_16;
	and.b32  	%r13, %r5, 7;
	setp.lt.u32 	%p7, %r6, 8;
	@%p7 bra 	$L__BB0_10;
	mul.wide.s32 	%rd9, %r38, 8;
	add.s64 	%rd10, %rd1, %rd9;
	ld.global.f64 	%fd50, [%rd10+8];
	add.f64 	%fd51, %fd84, %fd50;
	ld.global.f64 	%fd52, [%rd10+16];
	add.f64 	%fd53, %fd51, %fd52;
	ld.global.f64 	%fd54, [%rd10+24];
	add.f64 	%fd55, %fd53, %fd54;
	ld.global.f64 	%fd56, [%rd10+32];
	add.f64 	%fd57, %fd55, %fd56;
	ld.global.f64 	%fd58, [%rd10+40];
	add.f64 	%fd59, %fd57, %fd58;
	ld.global.f64 	%fd60, [%rd10+48];
	add.f64 	%fd61, %fd59, %fd60;
	ld.global.f64 	%fd62, [%rd10+56];
	add.f64 	%fd63, %fd61, %fd62;
	add.s32 	%r38, %r38, 8;
	ld.global.f64 	%fd64, [%rd10+64];
	add.f64 	%fd84, %fd63, %fd64;
$L__BB0_10:
	setp.eq.s32 	%p8, %r13, 0;
	@%p8 bra 	$L__BB0_16;
	and.b32  	%r16, %r5, 3;
	setp.lt.u32 	%p9, %r13, 4;
	@%p9 bra 	$L__BB0_13;
	mul.wide.s32 	%rd11, %r38, 8;
	add.s64 	%rd12, %rd1, %rd11;
	ld.global.f64 	%fd66, [%rd12+8];
	add.f64 	%fd67, %fd84, %fd66;
	ld.global.f64 	%fd68, [%rd12+16];
	add.f64 	%fd69, %fd67, %fd68;
	ld.global.f64 	%fd70, [%rd12+24];
	add.f64 	%fd71, %fd69, %fd70;
	add.s32 	%r38, %r38, 4;
	ld.global.f64 	%fd72, [%rd12+32];
	add.f64 	%fd84, %fd71, %fd72;
$L__BB0_13:
	setp.eq.s32 	%p10, %r16, 0;
	@%p10 bra 	$L__BB0_16;
	add.s64 	%rd4, %rd1, 8;
	neg.s32 	%r41, %r16;
$L__BB0_15:
	.pragma "nounroll";
	mul.wide.s32 	%rd13, %r38, 8;
	add.s64 	%rd14, %rd4, %rd13;
	add.s32 	%r38, %r38, 1;
	ld.global.f64 	%fd73, [%rd14];
	add.f64 	%fd84, %fd84, %fd73;
	add.s32 	%r41, %r41, 1;
	setp.ne.s32 	%p11, %r41, 0;
	@%p11 bra 	$L__BB0_15;
$L__BB0_16:
	cvt.rn.f64.s32 	%fd74, %r24;
	div.rn.f64 	%fd75, %fd84, %fd74;
	mul.wide.s32 	%rd15, %r3, 8;
	add.s64 	%rd16, %rd2, %rd15;
	st.global.f64 	[%rd16], %fd75;
$L__BB0_17:
	ret;

}
	// .globl	_Z10rsi_kernelPKdPdii
.visible .entry _Z10rsi_kernelPKdPdii(
	.param .u64 .ptr .align 1 _Z10rsi_kernelPKdPdii_param_0,
	.param .u64 .ptr .align 1 _Z10rsi_kernelPKdPdii_param_1,
	.param .u32 _Z10rsi_kernelPKdPdii_param_2,
	.param .u32 _Z10rsi_kernelPKdPdii_param_3
)
{
	.reg .pred 	%p<29>;
	.reg .b32 	%r<35>;
	.reg .b64 	%rd<24>;
	.reg .b64 	%fd<142>;

	ld.param.u64 	%rd4, [_Z10rsi_kernelPKdPdii_param_0];
	ld.param.u64 	%rd5, [_Z10rsi_kernelPKdPdii_param_1];
	ld.param.u32 	%r19, [_Z10rsi_kernelPKdPdii_param_2];
	ld.param.u32 	%r18, [_Z10rsi_kernelPKdPdii_param_3];
	cvta.to.global.u64 	%rd1, %rd4;
	cvta.to.global.u64 	%rd2, %rd5;
	mov.u32 	%r20, %ctaid.x;
	mov.u32 	%r21, %ntid.x;
	mul.lo.s32 	%r1, %r20, %r21;
	mov.u32 	%r2, %tid.x;
	add.s32 	%r3, %r1, %r2;
	setp.ge.s32 	%p1, %r3, %r19;
	@%p1 bra 	$L__BB1_18;
	setp.ge.s32 	%p2, %r3, %r18;
	@%p2 bra 	$L__BB1_3;
	mul.wide.s32 	%rd21, %r3, 8;
	add.s64 	%rd22, %rd2, %rd21;
	mov.b64 	%rd23, 4632233691727265792;
	st.global.u64 	[%rd22], %rd23;
	bra.uni 	$L__BB1_18;
$L__BB1_3:
	sub.s32 	%r32, %r3, %r18;
	setp.lt.s32 	%p3, %r18, 1;
	mov.f64 	%fd140, 0d0000000000000000;
	mov.f64 	%fd141, %fd140;
	@%p3 bra 	$L__BB1_15;
	sub.s32 	%r22, %r3, %r18;
	add.s32 	%r23, %r22, 1;
	max.s32 	%r24, %r23, %r3;
	add.s32 	%r25, %r18, %r24;
	sub.s32 	%r5, %r25, %r3;
	and.b32  	%r6, %r5, 7;
	sub.s32 	%r26, %r1, %r25;
	add.s32 	%r27, %r26, %r2;
	setp.gt.u32 	%p4, %r27, -8;
	mov.f64 	%fd141, 0d0000000000000000;
	mov.f64 	%fd140, %fd141;
	@%p4 bra 	$L__BB1_7;
	mul.wide.s32 	%rd6, %r32, 8;
	add.s64 	%rd7, %rd1, %rd6;
	ld.global.f64 	%fd125, [%rd7];
	and.b32  	%r28, %r5, -8;
	neg.s32 	%r30, %r28;
	add.s64 	%rd3, %rd1, 32;
	mov.f64 	%fd141, 0d0000000000000000;
$L__BB1_6:
	.pragma "nounroll";
	mul.wide.s32 	%rd8, %r32, 8;
	add.s64 	%rd9, %rd3, %rd8;
	ld.global.f64 	%fd32, [%rd9+-24];
	sub.f64 	%fd33, %fd32, %fd125;
	setp.gt.f64 	%p5, %fd33, 0d0000000000000000;
	add.f64 	%fd34, %fd140, %fd33;
	sub.f64 	%fd35, %fd141, %fd33;
	selp.f64 	%fd36, %fd34, %fd140, %p5;
	selp.f64 	%fd37, %fd141, %fd35, %p5;
	ld.global.f64 	%fd38, [%rd9+-16];
	sub.f64 	%fd39, %fd38, %fd32;
	setp.gt.f64 	%p6, %fd39, 0d0000000000000000;
	add.f64 	%fd40, %fd36, %fd39;
	sub.f64 	%fd41, %fd37, %fd39;
	selp.f64 	%fd42, %fd40, %fd36, %p6;
	selp.f64 	%fd43, %fd37, %fd41, %p6;
	ld.global.f64 	%fd44, [%rd9+-8];
	sub.f64 	%fd45, %fd44, %fd38;
	setp.gt.f64 	%p7, %fd45, 0d0000000000000000;
	add.f64 	%fd46, %fd42, %fd45;
	sub.f64 	%fd47, %fd43, %fd45;
	selp.f64 	%fd48, %fd46, %fd42, %p7;
	selp.f64 	%fd49, %fd43, %fd47, %p7;
	ld.global.f64 	%fd50, [%rd9];
	sub.f64 	%fd51, %fd50, %fd44;
	setp.gt.f64 	%p8, %fd51, 0d0000000000000000;
	add.f64 	%fd52, %fd48, %fd51;
	sub.f64 	%fd53, %fd49, %fd51;
	selp.f64 	%fd54, %fd52, %fd48, %p8;
	selp.f64 	%fd55, %fd49, %fd53, %p8;
	ld.global.f64 	%fd56, [%rd9+8];
	sub.f64 	%fd57, %fd56, %fd50;
	setp.gt.f64 	%p9, %fd57, 0d0000000000000000;
	add.f64 	%fd58, %fd54, %fd57;
	sub.f64 	%fd59, %fd55, %fd57;
	selp.f64 	%fd60, %fd58, %fd54, %p9;
	selp.f64 	%fd61, %fd55, %fd59, %p9;
	ld.global.f64 	%fd62, [%rd9+16];
	sub.f64 	%fd63, %fd62, %fd56;
	setp.gt.f64 	%p10, %fd63, 0d0000000000000000;
	add.f64 	%fd64, %fd60, %fd63;
	sub.f64 	%fd65, %fd61, %fd63;
	selp.f64 	%fd66, %fd64, %fd60, %p10;
	selp.f64 	%fd67, %fd61, %fd65, %p10;
	ld.global.f64 	%fd68, [%rd9+24];
	sub.f64 	%fd69, %fd68, %fd62;
	setp.gt.f64 	%p11, %fd69, 0d0000000000000000;
	add.f64 	%fd70, %fd66, %fd69;
	sub.f64 	%fd71, %fd67, %fd69;
	selp.f64 	%fd72, %fd70, %fd66, %p11;
	selp.f64 	%fd73, %fd67, %fd71, %p11;
	add.s32 	%r32, %r32, 8;
	ld.global.f64 	%fd125, [%rd9+32];
	sub.f64 	%fd74, %fd125, %fd68;
	setp.gt.f64 	%p12, %fd74, 0d0000000000000000;
	add.f64 	%fd75, %fd72, %fd74;
	sub.f64 	%fd76, %fd73, %fd74;
	selp.f64 	%fd140, %fd75, %fd72, %p12;
	selp.f64 	%fd141, %fd73, %fd76, %p12;
	add.s32 	%r30, %r30, 8;
	setp.ne.s32 	%p13, %r30, 0;
	@%p13 bra 	$L__BB1_6;
$L__BB1_7:
	setp.eq.s32 	%p14, %r6, 0;
	@%p14 bra 	$L__BB1_15;
	and.b32  	%r13, %r5, 3;
	setp.lt.u32 	%p15, %r6, 4;
	@%p15 bra 	$L__BB1_10;
	mul.wide.s32 	%rd10, %r32, 8;
	add.s64 	%rd11, %rd1, %rd10;
	ld.global.f64 	%fd78, [%rd11+8];
	ld.global.f64 	%fd79, [%rd11];
	sub.f64 	%fd80, %fd78, %fd79;
	setp.gt.f64 	%p16, %fd80, 0d0000000000000000;
	add.f64 	%fd81, %fd140, %fd80;
	sub.f64 	%fd82, %fd141, %fd80;
	selp.f64 	%fd83, %fd81, %fd140, %p16;
	selp.f64 	%fd84, %fd141, %fd82, %p16;
	ld.global.f64 	%fd85, [%rd11+16];
	sub.f64 	%fd86, %fd85, %fd78;
	setp.gt.f64 	%p17, %fd86, 0d0000000000000000;
	add.f64 	%fd87, %fd83, %fd86;
	sub.f64 	%fd88, %fd84, %fd86;
	selp.f64 	%fd89, %fd87, %fd83, %p17;
	selp.f64 	%fd90, %fd84, %fd88, %p17;
	ld.global.f64 	%fd91, [%rd11+24];
	sub.f64 	%fd92, %fd91, %fd85;
	setp.gt.f64 	%p18, %fd92, 0d0000000000000000;
	add.f64 	%fd93, %fd89, %fd92;
	sub.f64 	%fd94, %fd90, %fd92;
	selp.f64 	%fd95, %fd93, %fd89, %p18;
	selp.f64 	%fd96, %fd90, %fd94, %p18;
	add.s32 	%r32, %r32, 4;
	ld.global.f64 	%fd97, [%rd11+32];
	sub.f64 	%fd98, %fd97, %fd91;
	setp.gt.f64 	%p19, %fd98, 0d0000000000000000;
	add.f64 	%fd99, %fd95, %fd98;
	sub.f64 	%fd100, %fd96, %fd98;
	selp.f64 	%fd140, %fd99, %fd95, %p19;
	selp.f64 	%fd141, %fd96, %fd100, %p19;
$L__BB1_10:
	setp.eq.s32 	%p20, %r13, 0;
	@%p20 bra 	$L__BB1_15;
	setp.eq.s32 	%p21, %r13, 1;
	@%p21 bra 	$L__BB1_13;
	mul.wide.s32 	%rd12, %r32, 8;
	add.s64 	%rd13, %rd1, %rd12;
	ld.global.f64 	%fd102, [%rd13+8];
	ld.global.f64 	%fd103, [%rd13];
	sub.f64 	%fd104, %fd102, %fd103;
	setp.gt.f64 	%p22, %fd104, 0d0000000000000000;
	add.f64 	%fd105, %fd140, %fd104;
	sub.f64 	%fd106, %fd141, %fd104;
	selp.f64 	%fd107, %fd105, %fd140, %p22;
	selp.f64 	%fd108, %fd141, %fd106, %p22;
	add.s32 	%r32, %r32, 2;
	ld.global.f64 	%fd109, [%rd13+16];
	sub.f64 	%fd110, %fd109, %fd102;
	setp.gt.f64 	%p23, %fd110, 0d0000000000000000;
	add.f64 	%fd111, %fd107, %fd110;
	sub.f64 	%fd112, %fd108, %fd110;
	selp.f64 	%fd140, %fd111, %fd107, %p23;
	selp.f64 	%fd141, %fd108, %fd112, %p23;
$L__BB1_13:
	and.b32  	%r29, %r5, 1;
	setp.eq.b32 	%p24, %r29, 1;
	not.pred 	%p25, %p24;
	@%p25 bra 	$L__BB1_15;
	mul.wide.s32 	%rd14, %r32, 8;
	add.s64 	%rd15, %rd1, %rd14;
	ld.global.f64 	%fd113, [%rd15+8];
	ld.global.f64 	%fd114, [%rd15];
	sub.f64 	%fd115, %fd113, %fd114;
	setp.gt.f64 	%p26, %fd115, 0d0000000000000000;
	add.f64 	%fd116, %fd140, %fd115;
	sub.f64 	%fd117, %fd141, %fd115;
	selp.f64 	%fd140, %fd116, %fd140, %p26;
	selp.f64 	%fd141, %fd141, %fd117, %p26;
$L__BB1_15:
	add.f64 	%fd118, %fd140, %fd141;
	setp.neu.f64 	%p27, %fd118, 0d0000000000000000;
	@%p27 bra 	$L__BB1_17;
	mul.wide.s32 	%rd18, %r3, 8;
	add.s64 	%rd19, %rd2, %rd18;
	mov.b64 	%rd20, 4632233691727265792;
	st.global.u64 	[%rd19], %rd20;
	bra.uni 	$L__BB1_18;
$L__BB1_17:
	setp.eq.f64 	%p28, %fd141, 0d0000000000000000;
	selp.f64 	%fd119, 0d3DDB7CDFD9D7BDBB, %fd141, %p28;
	div.rn.f64 	%fd120, %fd140, %fd119;
	add.f64 	%fd121, %fd120, 0d3FF0000000000000;
	mov.f64 	%fd122, 0d4059000000000000;
	div.rn.f64 	%fd123, %fd122, %fd121;
	sub.f64 	%fd124, %fd122, %fd123;
	mul.wide.s32 	%rd16, %r3, 8;
	add.s64 	%rd17, %rd2, %rd16;
	st.global.f64 	[%rd17], %fd124;
$L__BB1_18:
	ret;

}
	// .globl	_Z13signal_kernelPKdS0_S0_PiPdS2_idd
.visible .entry _Z13signal_kernelPKdS0_S0_PiPdS2_idd(
	.param .u64 .ptr .align 1 _Z13signal_kernelPKdS0_S0_PiPdS2_idd_param_0,
	.param .u64 .ptr .align 1 _Z13signal_kernelPKdS0_S0_PiPdS2_idd_param_1,
	.param .u64 .ptr .align 1 _Z13signal_kernelPKdS0_S0_PiPdS2_idd_param_2,
	.param .u64 .ptr .align 1 _Z13signal_kernelPKdS0_S0_PiPdS2_idd_param_3,
	.param .u64 .ptr .align 1 _Z13signal_kernelPKdS0_S0_PiPdS2_idd_param_4,
	.param .u64 .ptr .align 1 _Z13signal_kernelPKdS0_S0_PiPdS2_idd_param_5,
	.param .u32 _Z13signal_kernelPKdS0_S0_PiPdS2_idd_param_6,
	.param .f64 _Z13signal_kernelPKdS0_S0_PiPdS2_idd_param_7,
	.param .f64 _Z13signal_kernelPKdS0_S0_PiPdS2_idd_param_8
)
{
	.reg .pred 	%p<14>;
	.reg .b32 	%r<9>;
	.reg .b64 	%rd<30>;
	.reg .b64 	%fd<15>;

	ld.param.u64 	%rd8, [_Z13signal_kernelPKdS0_S0_PiPdS2_idd_param_0];
	ld.param.u64 	%rd6, [_Z13signal_kernelPKdS0_S0_PiPdS2_idd_param_1];
	ld.param.u64 	%rd7, [_Z13signal_kernelPKdS0_S0_PiPdS2_idd_param_2];
	ld.param.u64 	%rd9, [_Z13signal_kernelPKdS0_S0_PiPdS2_idd_param_3];
	ld.param.u64 	%rd10, [_Z13signal_kernelPKdS0_S0_PiPdS2_idd_param_4];
	ld.param.u64 	%rd11, [_Z13signal_kernelPKdS0_S0_PiPdS2_idd_param_5];
	ld.param.u32 	%r2, [_Z13signal_kernelPKdS0_S0_PiPdS2_idd_param_6];
	ld.param.f64 	%fd5, [_Z13signal_kernelPKdS0_S0_PiPdS2_idd_param_7];
	ld.param.f64 	%fd6, [_Z13signal_kernelPKdS0_S0_PiPdS2_idd_param_8];
	cvta.to.global.u64 	%rd1, %rd11;
	cvta.to.global.u64 	%rd2, %rd10;
	cvta.to.global.u64 	%rd3, %rd9;
	cvta.to.global.u64 	%rd4, %rd8;
	mov.u32 	%r3, %ctaid.x;
	mov.u32 	%r4, %ntid.x;
	mov.u32 	%r5, %tid.x;
	mad.lo.s32 	%r1, %r3, %r4, %r5;
	setp.ge.s32 	%p3, %r1, %r2;
	@%p3 bra 	$L__BB2_7;
	cvta.to.global.u64 	%rd12, %rd6;
	cvta.to.global.u64 	%rd13, %rd7;
	mul.wide.s32 	%rd14, %r1, 8;
	add.s64 	%rd5, %rd4, %rd14;
	ld.global.f64 	%fd1, [%rd5];
	add.s64 	%rd15, %rd12, %rd14;
	ld.global.f64 	%fd2, [%rd15];
	add.s64 	%rd16, %rd13, %rd14;
	ld.global.f64 	%fd3, [%rd16];
	setp.lt.s32 	%p5, %r1, 1;
	mov.pred 	%p13, 0;
	@%p5 bra 	$L__BB2_4;
	add.s32 	%r6, %r1, -1;
	mul.wide.u32 	%rd17, %r6, 8;
	add.s64 	%rd18, %rd4, %rd17;
	ld.global.f64 	%fd4, [%rd18];
	mul.f64 	%fd7, %fd4, 0d3FF028F5C28F5C29;
	setp.gt.f64 	%p7, %fd1, %fd7;
	mov.pred 	%p13, -1;
	@%p7 bra 	$L__BB2_4;
	mul.f64 	%fd8, %fd4, 0d3FEFAE147AE147AE;
	setp.lt.f64 	%p13, %fd1, %fd8;
$L__BB2_4:
	setp.lt.f64 	%p8, %fd3, %fd5;
	setp.gt.f64 	%p9, %fd1, %fd2;
	and.pred  	%p10, %p9, %p8;
	and.pred  	%p11, %p10, %p13;
	not.pred 	%p12, %p11;
	@%p12 bra 	$L__BB2_6;
	mul.wide.s32 	%rd25, %r1, 4;
	add.s64 	%rd26, %rd3, %rd25;
	mov.b32 	%r8, 1;
	st.global.u32 	[%rd26], %r8;
	ld.global.f64 	%fd9, [%rd5];
	mov.f64 	%fd10, 0dBF747AE147AE147B;
	div.rn.f64 	%fd11, %fd10, %fd6;
	fma.rn.f64 	%fd12, %fd11, %fd9, %fd9;
	add.s64 	%rd28, %rd2, %rd14;
	st.global.f64 	[%rd28], %fd12;
	sub.f64 	%fd13, %fd9, %fd12;
	fma.rn.f64 	%fd14, %fd6, %fd13, %fd9;
	add.s64 	%rd29, %rd1, %rd14;
	st.global.f64 	[%rd29], %fd14;
	bra.uni 	$L__BB2_7;
$L__BB2_6:
	mul.wide.s32 	%rd19, %r1, 4;
	add.s64 	%rd20, %rd3, %rd19;
	mov.b32 	%r7, 0;
	st.global.u32 	[%rd20], %r7;
	add.s64 	%rd22, %rd2, %rd14;
	mov.b64 	%rd23, 0;
	st.global.u64 	[%rd22], %rd23;
	add.s64 	%rd24, %rd1, %rd14;
	st.global.u64 	[%rd24], %rd23;
$L__BB2_7:
	ret;

}
	// .globl	_ZN3cub18CUB_300001_SM_10006detail11EmptyKernelIvEEvv
.visible .entry _ZN3cub18CUB_300001_SM_10006detail11EmptyKernelIvEEvv()
{


	ret;

}


// ===== COMPILED SASS (sm_100) =====

	.target	sm_100

	.elftype	@"ET_EXEC"


//--------------------- .note.nv.tkinfo           --------------------------
	.section	.note.nv.tkinfo,"",@"SHT_NOTE"
	.sectionflags	@"SHF_NOTE_NV_TKINFO"
	.tkinfo
        /*0018*/ 	.word	0x00000002
        /*0030*/ 	.string	""
        /*0030*/ 	.string	"ptxas"
        /*0030*/ 	.string	"Cuda compilation tools, release 13.0, V13.0.88"
        /*0030*/ 	.string	"Build cuda_13.0.r13.0/compiler.36424714_0"
        /*0030*/ 	.string	"-arch sm_100 -m 64 "



//--------------------- .note.nv.cuinfo           --------------------------
	.section	.note.nv.cuinfo,"",@"SHT_NOTE"
	.sectionflags	@"SHF_NOTE_NV_CUINFO"
        /*0018*/ 	.short	0x0002
        /*001a*/ 	.short	0x0064
        /*001c*/ 	.short	0x0082
	.zero		2


//--------------------- .nv.info                  --------------------------
	.section	.nv.info,"",@"SHT_CUDA_INFO"
	.align	4


	//----- nvinfo : EIATTR_REGCOUNT
	.align		4
        /*0000*/ 	.byte	0x04, 0x2f
        /*0002*/ 	.short	(.L_44 - .L_43)
	.align		4
.L_43:
        /*0004*/ 	.word	index@(_Z10sma_kernelPKdPdii)
        /*0008*/ 	.word	0x0000001f


	//----- nvinfo : EIATTR_FRAME_SIZE
	.align		4
.L_44:
        /*000c*/ 	.byte	0x04, 0x11
        /*000e*/ 	.short	(.L_46 - .L_45)
	.align		4
.L_45:
        /*0010*/ 	.word	index@($__internal_2_$__cuda_sm20_div_rn_f64_full)
        /*0014*/ 	.word	0x00000000


	//----- nvinfo : EIATTR_FRAME_SIZE
	.align		4
.L_46:
        /*0018*/ 	.byte	0x04, 0x11
        /*001a*/ 	.short	(.L_48 - .L_47)
	.align		4
.L_47:
        /*001c*/ 	.word	index@(_Z10sma_kernelPKdPdii)
        /*0020*/ 	.word	0x00000000


	//----- nvinfo : EIATTR_REGCOUNT
	.align		4
.L_48:
        /*0024*/ 	.byte	0x04, 0x2f
        /*0026*/ 	.short	(.L_50 - .L_49)
	.align		4
.L_49:
        /*0028*/ 	.word	index@(_Z10rsi_kernelPKdPdii)
        /*002c*/ 	.word	0x0000001e


	//----- nvinfo : EIATTR_FRAME_SIZE
	.align		4
.L_50:
        /*0030*/ 	.byte	0x04, 0x11
        /*0032*/ 	.short	(.L_52 - .L_51)
	.align		4
.L_51:
        /*0034*/ 	.word	index@($__internal_1_$__cuda_sm20_div_rn_f64_full)
        /*0038*/ 	.word	0x00000000


	//----- nvinfo : EIATTR_FRAME_SIZE
	.align		4
.L_52:
        /*003c*/ 	.byte	0x04, 0x11
        /*003e*/ 	.short	(.L_54 - .L_53)
	.align		4
.L_53:
        /*0040*/ 	.word	index@(_Z10rsi_kernelPKdPdii)
        /*0044*/ 	.word	0x00000000


	//----- nvinfo : EIATTR_REGCOUNT
	.align		4
.L_54:
        /*0048*/ 	.byte	0x04, 0x2f
        /*004a*/ 	.short	(.L_56 - .L_55)
	.align		4
.L_55:
        /*004c*/ 	.word	index@(_Z13signal_kernelPKdS0_S0_PiPdS2_idd)
        /*0050*/ 	.word	0x00000018


	//----- nvinfo : EIATTR_FRAME_SIZE
	.align		4
.L_56:
        /*0054*/ 	.byte	0x04, 0x11
        /*0056*/ 	.short	(.L_58 - .L_57)
	.align		4
.L_57:
        /*0058*/ 	.word	index@($__internal_0_$__cuda_sm20_div_rn_f64_full)
        /*005c*/ 	.word	0x00000000


	//----- nvinfo : EIATTR_FRAME_SIZE
	.align		4
.L_58:
        /*0060*/ 	.byte	0x04, 0x11
        /*0062*/ 	.short	(.L_60 - .L_59)
	.align		4
.L_59:
        /*0064*/ 	.word	index@(_Z13signal_kernelPKdS0_S0_PiPdS2_idd)
        /*0068*/ 	.word	0x00000000


	//----- nvinfo : EIATTR_REGCOUNT
	.align		4
.L_60:
        /*006c*/ 	.byte	0x04, 0x2f
        /*006e*/ 	.short	(.L_62 - .L_61)
	.align		4
.L_61:
        /*0070*/ 	.word	index@(_ZN3cub18CUB_300001_SM_10006detail11EmptyKernelIvEEvv)
        /*0074*/ 	.word	0x00000004


	//----- nvinfo : EIATTR_FRAME_SIZE
	.align		4
.L_62:
        /*0078*/ 	.byte	0x04, 0x11
        /*007a*/ 	.short	(.L_64 - .L_63)
	.align		4
.L_63:
        /*007c*/ 	.word	index@(_ZN3cub18CUB_300001_SM_10006detail11EmptyKernelIvEEvv)
        /*0080*/ 	.word	0x00000000


	//----- nvinfo : EIATTR_MIN_STACK_SIZE
	.align		4
.L_64:
        /*0084*/ 	.byte	0x04, 0x12
        /*0086*/ 	.short	(.L_66 - .L_65)
	.align		4
.L_65:
        /*0088*/ 	.word	index@(_ZN3cub18CUB_300001_SM_10006detail11EmptyKernelIvEEvv)
        /*008c*/ 	.word	0x00000000


	//----- nvinfo : EIATTR_MIN_STACK_SIZE
	.align		4
.L_66:
        /*0090*/ 	.byte	0x04, 0x12
        /*0092*/ 	.short	(.L_68 - .L_67)
	.align		4
.L_67:
        /*0094*/ 	.word	index@(_Z13signal_kernelPKdS0_S0_PiPdS2_idd)
        /*0098*/ 	.word	0x00000000


	//----- nvinfo : EIATTR_MIN_STACK_SIZE
	.align		4
.L_68:
        /*009c*/ 	.byte	0x04, 0x12
        /*009e*/ 	.short	(.L_70 - .L_69)
	.align		4
.L_69:
        /*00a0*/ 	.word	index@(_Z10rsi_kernelPKdPdii)
        /*00a4*/ 	.word	0x00000000


	//----- nvinfo : EIATTR_MIN_STACK_SIZE
	.align		4
.L_70:
        /*00a8*/ 	.byte	0x04, 0x12
        /*00aa*/ 	.short	(.L_72 - .L_71)
	.align		4
.L_71:
        /*00ac*/ 	.word	index@(_Z10sma_kernelPKdPdii)
        /*00b0*/ 	.word	0x00000000
.L_72:


//--------------------- .nv.compat                --------------------------
	.section	.nv.compat,"",@"SHT_CUDA_COMPAT_INFO"
	.align	4
        /*0000*/ 	.byte	0x02, 0x09, 0x00, 0x00, 0x02, 0x02, 0x01, 0x00, 0x02, 0x05, 0x05, 0x00, 0x03, 0x07, 0x01, 0x01
        /*0010*/ 	.byte	0x02, 0x03, 0x00, 0x00, 0x02, 0x06, 0x01, 0x00, 0x04, 0x0b, 0x08, 0x00, 0x01, 0x00, 0x00, 0x00
        /*0020*/ 	.byte	0x00, 0x00, 0x00, 0x00


//--------------------- .nv.info._ZN3cub18CUB_300001_SM_10006detail11EmptyKernelIvEEvv --------------------------
	.section	.nv.info._ZN3cub18CUB_300001_SM_10006detail11EmptyKernelIvEEvv,"",@"SHT_CUDA_INFO"
	.sectionflags	@""
	.align	4


	//----- nvinfo : EIATTR_CUDA_API_VERSION
	.align		4
        /*0000*/ 	.byte	0x04, 0x37
        /*0002*/ 	.short	(.L_74 - .L_73)
.L_73:
        /*0004*/ 	.word	0x00000082


	//----- nvinfo : EIATTR_SPARSE_MMA_MASK
	.align		4
.L_74:
        /*0008*/ 	.byte	0x03, 0x50
        /*000a*/ 	.short	0x0000


	//----- nvinfo : EIATTR_MAXREG_COUNT
	.align		4
        /*000c*/ 	.byte	0x03, 0x1b
        /*000e*/ 	.short	0x00ff


	//----- nvinfo : EIATTR_MERCURY_ISA_VERSION
	.align		4
        /*0010*/ 	.byte	0x03, 0x5f
        /*0012*/ 	.short	0x0101


	//----- nvinfo : EIATTR_VRC_CTA_INIT_COUNT
	.align		4
        /*0014*/ 	.byte	0x02, 0x4a
	.zero		1
	.zero		1


	//----- nvinfo : EIATTR_EXIT_INSTR_OFFSETS
	.align		4
        /*0018*/ 	.byte	0x04, 0x1c
        /*001a*/ 	.short	(.L_76 - .L_75)


	//   ....[0]....
.L_75:
        /*001c*/ 	.word	0x00000010


	//----- nvinfo : EIATTR_SW_WAR
	.align		4
.L_76:
        /*0020*/ 	.byte	0x04, 0x36
        /*0022*/ 	.short	(.L_78 - .L_77)
.L_77:
        /*0024*/ 	.word	0x00000008
.L_78:


//--------------------- .nv.info._Z13signal_kernelPKdS0_S0_PiPdS2_idd --------------------------
	.section	.nv.info._Z13signal_kernelPKdS0_S0_PiPdS2_idd,"",@"SHT_CUDA_INFO"
	.sectionflags	@""
	.align	4


	//----- nvinfo : EIATTR_CUDA_API_VERSION
	.align		4
        /*0000*/ 	.byte	0x04, 0x37
        /*0002*/ 	.short	(.L_80 - .L_79)
.L_79:
        /*0004*/ 	.word	0x00000082


	//----- nvinfo : EIATTR_KPARAM_INFO
	.align		4
.L_80:
        /*0008*/ 	.byte	0x04, 0x17
        /*000a*/ 	.short	(.L_82 - .L_81)
.L_81:
        /*000c*/ 	.word	0x00000000
        /*0010*/ 	.short	0x0008
        /*0012*/ 	.short	0x0040
        /*0014*/ 	.byte	0x00, 0xf0, 0x21, 0x00


	//----- nvinfo : EIATTR_KPARAM_INFO
	.align		4
.L_82:
        /*0018*/ 	.byte	0x04, 0x17
        /*001a*/ 	.short	(.L_84 - .L_83)
.L_83:
        /*001c*/ 	.word	0x00000000
        /*0020*/ 	.short	0x0007
        /*0022*/ 	.short	0x0038
        /*0024*/ 	.byte	0x00, 0xf0, 0x21, 0x00


	//----- nvinfo : EIATTR_KPARAM_INFO
	.align		4
.L_84:
        /*0028*/ 	.byte	0x04, 0x17
        /*002a*/ 	.short	(.L_86 - .L_85)
.L_85:
        /*002c*/ 	.word	0x00000000
        /*0030*/ 	.short	0x0006
        /*0032*/ 	.short	0x0030
        /*0034*/ 	.byte	0x00, 0xf0, 0x11, 0x00


	//----- nvinfo : EIATTR_KPARAM_INFO
	.align		4
.L_86:
        /*0038*/ 	.byte	0x04, 0x17
        /*003a*/ 	.short	(.L_88 - .L_87)
.L_87:
        /*003c*/ 	.word	0x00000000
        /*0040*/ 	.short	0x0005
        /*0042*/ 	.short	0x0028
        /*0044*/ 	.byte	0x00, 0xf5, 0x21, 0x00


	//----- nvinfo : EIATTR_KPARAM_INFO
	.align		4
.L_88:
        /*0048*/ 	.byte	0x04, 0x17
        /*004a*/ 	.short	(.L_90 - .L_89)
.L_89:
        /*004c*/ 	.word	0x00000000
        /*0050*/ 	.short	0x0004
        /*0052*/ 	.short	0x0020
        /*0054*/ 	.byte	0x00, 0xf5, 0x21, 0x00


	//----- nvinfo : EIATTR_KPARAM_INFO
	.align		4
.L_90:
        /*0058*/ 	.byte	0x04, 0x17
        /*005a*/ 	.short	(.L_92 - .L_91)
.L_91:
        /*005c*/ 	.word	0x00000000
        /*0060*/ 	.short	0x0003
        /*0062*/ 	.short	0x0018
        /*0064*/ 	.byte	0x00, 0xf5, 0x21, 0x00


	//----- nvinfo : EIATTR_KPARAM_INFO
	.align		4
.L_92:
        /*0068*/ 	.byte	0x04, 0x17
        /*006a*/ 	.short	(.L_94 - .L_93)
.L_93:
        /*006c*/ 	.word	0x00000000
        /*0070*/ 	.short	0x0002
        /*0072*/ 	.short	0x0010
        /*0074*/ 	.byte	0x00, 0xf5, 0x21, 0x00


	//----- nvinfo : EIATTR_KPARAM_INFO
	.align		4
.L_94:
        /*0078*/ 	.byte	0x04, 0x17
        /*007a*/ 	.short	(.L_96 - .L_95)
.L_95:
        /*007c*/ 	.word	0x00000000
        /*0080*/ 	.short	0x0001
        /*0082*/ 	.short	0x0008
        /*0084*/ 	.byte	0x00, 0xf5, 0x21, 0x00


	//----- nvinfo : EIATTR_KPARAM_INFO
	.align		4
.L_96:
        /*0088*/ 	.byte	0x04, 0x17
        /*008a*/ 	.short	(.L_98 - .L_97)
.L_97:
        /*008c*/ 	.word	0x00000000
        /*0090*/ 	.short	0x0000
        /*0092*/ 	.short	0x0000
        /*0094*/ 	.byte	0x00, 0xf5, 0x21, 0x00


	//----- nvinfo : EIATTR_SPARSE_MMA_MASK
	.align		4
.L_98:
        /*0098*/ 	.byte	0x03, 0x50
        /*009a*/ 	.short	0x0000


	//----- nvinfo : EIATTR_MAXREG_COUNT
	.align		4
        /*009c*/ 	.byte	0x03, 0x1b
        /*009e*/ 	.short	0x00ff


	//----- nvinfo : EIATTR_MERCURY_ISA_VERSION
	.align		4
        /*00a0*/ 	.byte	0x03, 0x5f
        /*00a2*/ 	.short	0x0101


	//----- nvinfo : EIATTR_VRC_CTA_INIT_COUNT
	.align		4
        /*00a4*/ 	.byte	0x02, 0x4a
	.zero		1
	.zero		1


	//----- nvinfo : EIATTR_EXIT_INSTR_OFFSETS
	.align		4
        /*00a8*/ 	.byte	0x04, 0x1c
        /*00aa*/ 	.short	(.L_100 - .L_99)


	//   ....[0]....
.L_99:
        /*00ac*/ 	.word	0x00000070


	//   ....[1]....
        /*00b0*/ 	.word	0x000004a0


	//   ....[2]....
        /*00b4*/ 	.word	0x00000540


	//----- nvinfo : EIATTR_CRS_STACK_SIZE
	.align		4
.L_100:
        /*00b8*/ 	.byte	0x04, 0x1e
        /*00ba*/ 	.short	(.L_102 - .L_101)
.L_101:
        /*00bc*/ 	.word	0x00000000


	//----- nvinfo : EIATTR_CBANK_PARAM_SIZE
	.align		4
.L_102:
        /*00c0*/ 	.byte	0x03, 0x19
        /*00c2*/ 	.short	0x0048


	//----- nvinfo : EIATTR_PARAM_CBANK
	.align		4
        /*00c4*/ 	.byte	0x04, 0x0a
        /*00c6*/ 	.short	(.L_104 - .L_103)
	.align		4
.L_103:
        /*00c8*/ 	.word	index@(.nv.constant0._Z13signal_kernelPKdS0_S0_PiPdS2_idd)
        /*00cc*/ 	.short	0x0380
        /*00ce*/ 	.short	0x0048


	//----- nvinfo : EIATTR_SW_WAR
	.align		4
.L_104:
        /*00d0*/ 	.byte	0x04, 0x36
        /*00d2*/ 	.short	(.L_106 - .L_105)
.L_105:
        /*00d4*/ 	.word	0x00000008
.L_106:


//--------------------- .nv.info._Z10rsi_kernelPKdPdii --------------------------
	.section	.nv.info._Z10rsi_kernelPKdPdii,"",@"SHT_CUDA_INFO"
	.sectionflags	@""
	.align	4


	//----- nvinfo : EIATTR_CUDA_API_VERSION
	.align		4
        /*0000*/ 	.byte	0x04, 0x37
        /*0002*/ 	.short	(.L_108 - .L_107)
.L_107:
        /*0004*/ 	.word	0x00000082


	//----- nvinfo : EIATTR_KPARAM_INFO
	.align		4
.L_108:
        /*0008*/ 	.byte	0x04, 0x17
        /*000a*/ 	.short	(.L_110 - .L_109)
.L_109:
        /*000c*/ 	.word	0x00000000
        /*0010*/ 	.short	0x0003
        /*0012*/ 	.short	0x0014
        /*0014*/ 	.byte	0x00, 0xf0, 0x11, 0x00


	//----- nvinfo : EIATTR_KPARAM_INFO
	.align		4
.L_110:
        /*0018*/ 	.byte	0x04, 0x17
        /*001a*/ 	.short	(.L_112 - .L_111)
.L_111:
        /*001c*/ 	.word	0x00000000
        /*0020*/ 	.short	0x0002
        /*0022*/ 	.short	0x0010
        /*0024*/ 	.byte	0x00, 0xf0, 0x11, 0x00


	//----- nvinfo : EIATTR_KPARAM_INFO
	.align		4
.L_112:
        /*0028*/ 	.byte	0x04, 0x17
        /*002a*/ 	.short	(.L_114 - .L_113)
.L_113:
        /*002c*/ 	.word	0x00000000
        /*0030*/ 	.short	0x0001
        /*0032*/ 	.short	0x0008
        /*0034*/ 	.byte	0x00, 0xf5, 0x21, 0x00


	//----- nvinfo : EIATTR_KPARAM_INFO
	.align		4
.L_114:
        /*0038*/ 	.byte	0x04, 0x17
        /*003a*/ 	.short	(.L_116 - .L_115)
.L_115:
        /*003c*/ 	.word	0x00000000
        /*0040*/ 	.short	0x0000
        /*0042*/ 	.short	0x0000
        /*0044*/ 	.byte	0x00, 0xf5, 0x21, 0x00


	//----- nvinfo : EIATTR_SPARSE_MMA_MASK
	.align		4
.L_116:
        /*0048*/ 	.byte	0x03, 0x50
        /*004a*/ 	.short	0x0000


	//----- nvinfo : EIATTR_MAXREG_COUNT
	.align		4
        /*004c*/ 	.byte	0x03, 0x1b
        /*004e*/ 	.short	0x00ff


	//----- nvinfo : EIATTR_MERCURY_ISA_VERSION
	.align		4
        /*0050*/ 	.byte	0x03, 0x5f
        /*0052*/ 	.short	0x0101


	//----- nvinfo : EIATTR_VRC_CTA_INIT_COUNT
	.align		4
        /*0054*/ 	.byte	0x02, 0x4a
	.zero		1
	.zero		1


	//----- nvinfo : EIATTR_EXIT_INSTR_OFFSETS
	.align		4
        /*0058*/ 	.byte	0x04, 0x1c
        /*005a*/ 	.short	(.L_118 - .L_117)


	//   ....[0]....
.L_117:
        /*005c*/ 	.word	0x00000080


	//   ....[1]....
        /*0060*/ 	.word	0x00000110


	//   ....[2]....
        /*0064*/ 	.word	0x00000db0


	//   ....[3]....
        /*0068*/ 	.word	0x000010d0


	//----- nvinfo : EIATTR_CRS_STACK_SIZE
	.align		4
.L_118:
        /*006c*/ 	.byte	0x04, 0x1e
        /*006e*/ 	.short	(.L_120 - .L_119)
.L_119:
        /*0070*/ 	.word	0x00000000


	//----- nvinfo : EIATTR_CBANK_PARAM_SIZE
	.align		4
.L_120:
        /*0074*/ 	.byte	0x03, 0x19
        /*0076*/ 	.short	0x0018


	//----- nvinfo : EIATTR_PARAM_CBANK
	.align		4
        /*0078*/ 	.byte	0x04, 0x0a
        /*007a*/ 	.short	(.L_122 - .L_121)
	.align		4
.L_121:
        /*007c*/ 	.word	index@(.nv.constant0._Z10rsi_kernelPKdPdii)
        /*0080*/ 	.short	0x0380
        /*0082*/ 	.short	0x0018


	//----- nvinfo : EIATTR_SW_WAR
	.align		4
.L_122:
        /*0084*/ 	.byte	0x04, 0x36
        /*0086*/ 	.short	(.L_124 - .L_123)
.L_123:
        /*0088*/ 	.word	0x00000008
.L_124:


//--------------------- .nv.info._Z10sma_kernelPKdPdii --------------------------
	.section	.nv.info._Z10sma_kernelPKdPdii,"",@"SHT_CUDA_INFO"
	.sectionflags	@""
	.align	4


	//----- nvinfo : EIATTR_CUDA_API_VERSION
	.align		4
        /*0000*/ 	.byte	0x04, 0x37
        /*0002*/ 	.short	(.L_126 - .L_125)
.L_125:
        /*0004*/ 	.word	0x00000082


	//----- nvinfo : EIATTR_KPARAM_INFO
	.align		4
.L_126:
        /*0008*/ 	.byte	0x04, 0x17
        /*000a*/ 	.short	(.L_128 - .L_127)
.L_127:
        /*000c*/ 	.word	0x00000000
        /*0010*/ 	.short	0x0003
        /*0012*/ 	.short	0x0014
        /*0014*/ 	.byte	0x00, 0xf0, 0x11, 0x00


	//----- nvinfo : EIATTR_KPARAM_INFO
	.align		4
.L_128:
        /*0018*/ 	.byte	0x04, 0x17
        /*001a*/ 	.short	(.L_130 - .L_129)
.L_129:
        /*001c*/ 	.word	0x00000000
        /*0020*/ 	.short	0x0002
        /*0022*/ 	.short	0x0010
        /*0024*/ 	.byte	0x00, 0xf0, 0x11, 0x00


	//----- nvinfo : EIATTR_KPARAM_INFO
	.align		4
.L_130:
        /*0028*/ 	.byte	0x04, 0x17
        /*002a*/ 	.short	(.L_132 - .L_131)
.L_131:
        /*002c*/ 	.word	0x00000000
        /*0030*/ 	.short	0x0001
        /*0032*/ 	.short	0x0008
        /*0034*/ 	.byte	0x00, 0xf5, 0x21, 0x00


	//----- nvinfo : EIATTR_KPARAM_INFO
	.align		4
.L_132:
        /*0038*/ 	.byte	0x04, 0x17
        /*003a*/ 	.short	(.L_134 - .L_133)
.L_133:
        /*003c*/ 	.word	0x00000000
        /*0040*/ 	.short	0x0000
        /*0042*/ 	.short	0x0000
        /*0044*/ 	.byte	0x00, 0xf5, 0x21, 0x00


	//----- nvinfo : EIATTR_SPARSE_MMA_MASK
	.align		4
.L_134:
        /*0048*/ 	.byte	0x03, 0x50
        /*004a*/ 	.short	0x0000


	//----- nvinfo : EIATTR_MAXREG_COUNT
	.align		4
        /*004c*/ 	.byte	0x03, 0x1b
        /*004e*/ 	.short	0x00ff


	//----- nvinfo : EIATTR_MERCURY_ISA_VERSION
	.align		4
        /*0050*/ 	.byte	0x03, 0x5f
        /*0052*/ 	.short	0x0101


	//----- nvinfo : EIATTR_VRC_CTA_INIT_COUNT
	.align		4
        /*0054*/ 	.byte	0x02, 0x4a
	.zero		1
	.zero		1


	//----- nvinfo : EIATTR_EXIT_INSTR_OFFSETS
	.align		4
        /*0058*/ 	.byte	0x04, 0x1c
        /*005a*/ 	.short	(.L_136 - .L_135)


	//   ....[0]....
.L_135:
        /*005c*/ 	.word	0x00000080


	//   ....[1]....
        /*0060*/ 	.word	0x00000100


	//   ....[2]....
        /*0064*/ 	.word	0x00000a00


	//----- nvinfo : EIATTR_CRS_STACK_SIZE
	.align		4
.L_136:
        /*0068*/ 	.byte	0x04, 0x1e
        /*006a*/ 	.short	(.L_138 - .L_137)
.L_137:
        /*006c*/ 	.word	0x00000000


	//----- nvinfo : EIATTR_CBANK_PARAM_SIZE
	.align		4
.L_138:
        /*0070*/ 	.byte	0x03, 0x19
        /*0072*/ 	.short	0x0018


	//----- nvinfo : EIATTR_PARAM_CBANK
	.align		4
        /*0074*/ 	.byte	0x04, 0x0a
        /*0076*/ 	.short	(.L_140 - .L_139)
	.align		4
.L_139:
        /*0078*/ 	.word	index@(.nv.constant0._Z10sma_kernelPKdPdii)
        /*007c*/ 	.short	0x0380
        /*007e*/ 	.short	0x0018


	//----- nvinfo : EIATTR_SW_WAR
	.align		4
.L_140:
        /*0080*/ 	.byte	0x04, 0x36
        /*0082*/ 	.short	(.L_142 - .L_141)
.L_141:
        /*0084*/ 	.word	0x00000008
.L_142:


//--------------------- .nv.callgraph             --------------------------
	.section	.nv.callgraph,"",@"SHT_CUDA_CALLGRAPH"
	.align	4
	.sectionentsize	8
	.align		4
        /*0000*/ 	.word	0x00000000
	.align		4
        /*0004*/ 	.word	0xffffffff
	.align		4
        /*0008*/ 	.word	0x00000000
	.align		4
        /*000c*/ 	.word	0xfffffffe
	.align		4
        /*0010*/ 	.word	0x00000000
	.align		4
        /*0014*/ 	.word	0xfffffffd
	.align		4
        /*0018*/ 	.word	0x00000000
	.align		4
        /*001c*/ 	.word	0xfffffffc


//--------------------- .nv.constant4             --------------------------
	.section	.nv.constant4,"a",@progbits
	.align	8
	.align		8
.nv.constant4:
        /*0000*/ 	.dword	_ZN34_INTERNAL_762544d1_4_k_cu_a3e05b404cuda3std3__45__cpo5beginE
	.align		8
        /*0008*/ 	.dword	_ZN34_INTERNAL_762544d1_4_k_cu_a3e05b404cuda3std3__45__cpo3endE
	.align		8
        /*0010*/ 	.dword	_ZN34_INTERNAL_762544d1_4_k_cu_a3e05b404cuda3std3__45__cpo6cbeginE
	.align		8
        /*0018*/ 	.dword	_ZN34_INTERNAL_762544d1_4_k_cu_a3e05b404cuda3std3__45__cpo4cendE
	.align		8
        /*0020*/ 	.dword	_ZN34_INTERNAL_762544d1_4_k_cu_a3e05b404cuda3std3__45__cpo6rbeginE
	.align		8
        /*0028*/ 	.dword	_ZN34_INTERNAL_762544d1_4_k_cu_a3e05b404cuda3std3__45__cpo4rendE
	.align		8
        /*0030*/ 	.dword	_ZN34_INTERNAL_762544d1_4_k_cu_a3e05b404cuda3std3__45__cpo7crbeginE
	.align		8
        /*0038*/ 	.dword	_ZN34_INTERNAL_762544d1_4_k_cu_a3e05b404cuda3std3__45__cpo5crendE
	.align		8
        /*0040*/ 	.dword	_ZN34_INTERNAL_762544d1_4_k_cu_a3e05b404cuda3std3__436_GLOBAL__N__762544d1_4_k_cu_a3e05b406ignoreE
	.align		8
        /*0048*/ 	.dword	_ZN34_INTERNAL_762544d1_4_k_cu_a3e05b404cuda3std3__419piecewise_constructE
	.align		8
        /*0050*/ 	.dword	_ZN34_INTERNAL_762544d1_4_k_cu_a3e05b404cuda3std3__48in_placeE
	.align		8
        /*0058*/ 	.dword	_ZN34_INTERNAL_762544d1_4_k_cu_a3e05b404cuda3std3__420unreachable_sentinelE
	.align		8
        /*0060*/ 	.dword	_ZN34_INTERNAL_762544d1_4_k_cu_a3e05b404cuda3std3__47nulloptE
	.align		8
        /*0068*/ 	.dword	_ZN34_INTERNAL_762544d1_4_k_cu_a3e05b404cuda3std3__48unexpectE
	.align		8
        /*0070*/ 	.dword	_ZN34_INTERNAL_762544d1_4_k_cu_a3e05b404cuda3std6ranges3__45__cpo4swapE
	.align		8
        /*0078*/ 	.dword	_ZN34_INTERNAL_762544d1_4_k_cu_a3e05b404cuda3std6ranges3__45__cpo9iter_moveE
	.align		8
        /*0080*/ 	.dword	_ZN34_INTERNAL_762544d1_4_k_cu_a3e05b404cuda3std6ranges3__45__cpo5beginE
	.align		8
        /*0088*/ 	.dword	_ZN34_INTERNAL_762544d1_4_k_cu_a3e05b404cuda3std6ranges3__45__cpo3endE
	.align		8
        /*0090*/ 	.dword	_ZN34_INTERNAL_762544d1_4_k_cu_a3e05b404cuda3std6ranges3__45__cpo6cbeginE
	.align		8
        /*0098*/ 	.dword	_ZN34_INTERNAL_762544d1_4_k_cu_a3e05b404cuda3std6ranges3__45__cpo4cendE
	.align		8
        /*00a0*/ 	.dword	_ZN34_INTERNAL_762544d1_4_k_cu_a3e05b404cuda3std6ranges3__45__cpo7advanceE
	.align		8
        /*00a8*/ 	.dword	_ZN34_INTERNAL_762544d1_4_k_cu_a3e05b404cuda3std6ranges3__45__cpo9iter_swapE
	.align		8
        /*00b0*/ 	.dword	_ZN34_INTERNAL_762544d1_4_k_cu_a3e05b404cuda3std6ranges3__45__cpo4nextE
	.align		8
        /*00b8*/ 	.dword	_ZN34_INTERNAL_762544d1_4_k_cu_a3e05b404cuda3std6ranges3__45__cpo4prevE
	.align		8
        /*00c0*/ 	.dword	_ZN34_INTERNAL_762544d1_4_k_cu_a3e05b404cuda3std6ranges3__45__cpo4dataE
	.align		8
        /*00c8*/ 	.dword	_ZN34_INTERNAL_762544d1_4_k_cu_a3e05b404cuda3std6ranges3__45__cpo5cdataE
	.align		8
        /*00d0*/ 	.dword	_ZN34_INTERNAL_762544d1_4_k_cu_a3e05b404cuda3std6ranges3__45__cpo4sizeE
	.align		8
        /*00d8*/ 	.dword	_ZN34_INTERNAL_762544d1_4_k_cu_a3e05b404cuda3std6ranges3__45__cpo5ssizeE
	.align		8
        /*00e0*/ 	.dword	_ZN34_INTERNAL_762544d1_4_k_cu_a3e05b404cuda3std6ranges3__45__cpo8distanceE
	.align		8
        /*00e8*/ 	.dword	_ZN34_INTERNAL_762544d1_4_k_cu_a3e05b406thrust24THRUST_300001_SM_1000_NS8cuda_cub3parE
	.align		8
        /*00f0*/ 	.dword	_ZN34_INTERNAL_762544d1_4_k_cu_a3e05b406thrust24THRUST_300001_SM_1000_NS8cuda_cub10par_nosyncE
	.align		8
        /*00f8*/ 	.dword	_ZN34_INTERNAL_762544d1_4_k_cu_a3e05b406thrust24THRUST_300001_SM_1000_NS6system6detail10sequential3seqE
	.align		8
        /*0100*/ 	.dword	_ZN34_INTERNAL_762544d1_4_k_cu_a3e05b406thrust24THRUST_300001_SM_1000_NS12placeholders2_1E
	.align		8
        /*0108*/ 	.dword	_ZN34_INTERNAL_762544d1_4_k_cu_a3e05b406thrust24THRUST_300001_SM_1000_NS12placeholders2_2E
	.align		8
        /*0110*/ 	.dword	_ZN34_INTERNAL_762544d1_4_k_cu_a3e05b406thrust24THRUST_300001_SM_1000_NS12placeholders2_3E
	.align		8
        /*0118*/ 	.dword	_ZN34_INTERNAL_762544d1_4_k_cu_a3e05b406thrust24THRUST_300001_SM_1000_NS12placeholders2_4E
	.align		8
        /*0120*/ 	.dword	_ZN34_INTERNAL_762544d1_4_k_cu_a3e05b406thrust24THRUST_300001_SM_1000_NS12placeholders2_5E
	.align		8
        /*0128*/ 	.dword	_ZN34_INTERNAL_762544d1_4_k_cu_a3e05b406thrust24THRUST_300001_SM_1000_NS12placeholders2_6E
	.align		8
        /*0130*/ 	.dword	_ZN34_INTERNAL_762544d1_4_k_cu_a3e05b406thrust24THRUST_300001_SM_1000_NS12placeholders2_7E
	.align		8
        /*0138*/ 	.dword	_ZN34_INTERNAL_762544d1_4_k_cu_a3e05b406thrust24THRUST_300001_SM_1000_NS12placeholders2_8E
	.align		8
        /*0140*/ 	.dword	_ZN34_INTERNAL_762544d1_4_k_cu_a3e05b406thrust24THRUST_300001_SM_1000_NS12placeholders2_9E
	.align		8
        /*0148*/ 	.dword	_ZN34_INTERNAL_762544d1_4_k_cu_a3e05b406thrust24THRUST_300001_SM_1000_NS12placeholders3_10E
	.align		8
        /*0150*/ 	.dword	_ZN34_INTERNAL_762544d1_4_k_cu_a3e05b406thrust24THRUST_300001_SM_1000_NS3seqE


//--------------------- .text._ZN3cub18CUB_300001_SM_10006detail11EmptyKernelIvEEvv --------------------------
	.section	.text._ZN3cub18CUB_300001_SM_10006detail11EmptyKernelIvEEvv,"ax",@progbits
	.align	128
        .global         _ZN3cub18CUB_300001_SM_10006detail11EmptyKernelIvEEvv
        .type           _ZN3cub18CUB_300001_SM_10006detail11EmptyKernelIvEEvv,@function
        .size           _ZN3cub18CUB_300001_SM_10006detail11EmptyKernelIvEEvv,(.L_x_49 - _ZN3cub18CUB_300001_SM_10006detail11EmptyKernelIvEEvv)
        .other          _ZN3cub18CUB_300001_SM_10006detail11EmptyKernelIvEEvv,@"STO_CUDA_ENTRY STV_DEFAULT"
_ZN3cub18CUB_300001_SM_10006detail11EmptyKernelIvEEvv:
.text._ZN3cub18CUB_300001_SM_10006detail11EmptyKernelIvEEvv:
[----:B------:R-:W-:Y:S01]  /*0000*/  LDC R1, c[0x0][0x37c] ;  /* 0x0000df00ff017b82 */ /* 0x000fe20000000800 */
[----:B------:R-:W-:Y:S05]  /*0010*/  EXIT ;  /* 0x000000000000794d */ /* 0x000fea0003800000 */
.L_x_0:
[----:B------:R-:W-:-:S00]  /*0020*/  BRA `(.L_x_0) ;  /* 0xfffffffc00fc7947 */ /* 0x000fc0000383ffff */
[----:B------:R-:W-:-:S00]  /*0030*/  NOP ;  /* 0x0000000000007918 */ /* 0x000fc00000000000 */
        /* <DEDUP_REMOVED lines=12> */
.L_x_49:


//--------------------- .text._Z13signal_kernelPKdS0_S0_PiPdS2_idd --------------------------
	.section	.text._Z13signal_kernelPKdS0_S0_PiPdS2_idd,"ax",@progbits
	.align	128
        .global         _Z13signal_kernelPKdS0_S0_PiPdS2_idd
        .type           _Z13signal_kernelPKdS0_S0_PiPdS2_idd,@function
        .size           _Z13signal_kernelPKdS0_S0_PiPdS2_idd,(.L_x_46 - _Z13signal_kernelPKdS0_S0_PiPdS2_idd)
        .other          _Z13signal_kernelPKdS0_S0_PiPdS2_idd,@"STO_CUDA_ENTRY STV_DEFAULT"
_Z13signal_kernelPKdS0_S0_PiPdS2_idd:
.text._Z13signal_kernelPKdS0_S0_PiPdS2_idd:
[----:B------:R-:W-:Y:S01]  /*0000*/  LDC R1, c[0x0][0x37c] ;  /* 0x0000df00ff017b82 */ /* 0x000fe20000000800 */
[----:B------:R-:W0:Y:S07]  /*0010*/  S2R R3, SR_TID.X ;  /* 0x0000000000037919 */ /* 0x000e2e0000002100 */
[----:B------:R-:W0:Y:S01]  /*0020*/  S2UR UR4, SR_CTAID.X ;  /* 0x00000000000479c3 */ /* 0x000e220000002500 */
[----:B------:R-:W1:Y:S07]  /*0030*/  LDCU UR5, c[0x0][0x3b0] ;  /* 0x00007600ff0577ac */ /* 0x000e6e0008000800 */
[----:B------:R-:W0:Y:S02]  /*0040*/  LDC R0, c[0x0][0x360] ;  /* 0x0000d800ff007b82 */ /* 0x000e240000000800 */
[----:B0-----:R-:W-:-:S05]  /*0050*/  IMAD R0, R0, UR4, R3 ;  /* 0x0000000400007c24 */ /* 0x001fca000f8e0203 */
[----:B-1----:R-:W-:-:S13]  /*0060*/  ISETP.GE.AND P0, PT, R0, UR5, PT ;  /* 0x0000000500007c0c */ /* 0x002fda000bf06270 */
[----:B------:R-:W-:Y:S05]  /*0070*/  @P0 EXIT ;  /* 0x000000000000094d */ /* 0x000fea0003800000 */
[----:B------:R-:W0:Y:S01]  /*0080*/  LDC.64 R6, c[0x0][0x388] ;  /* 0x0000e200ff067b82 */ /* 0x000e220000000a00 */
[----:B------:R-:W1:Y:S07]  /*0090*/  LDCU.64 UR4, c[0x0][0x358] ;  /* 0x00006b00ff0477ac */ /* 0x000e6e0008000a00 */
[----:B------:R-:W2:Y:S08]  /*00a0*/  LDC.64 R8, c[0x0][0x390] ;  /* 0x0000e400ff087b82 */ /* 0x000eb00000000a00 */
[----:B------:R-:W3:Y:S01]  /*00b0*/  LDC.64 R10, c[0x0][0x380] ;  /* 0x0000e000ff0a7b82 */ /* 0x000ee20000000a00 */
[----:B0-----:R-:W-:-:S06]  /*00c0*/  IMAD.WIDE R6, R0, 0x8, R6 ;  /* 0x0000000800067825 */ /* 0x001fcc00078e0206 */
[----:B-1----:R-:W5:Y:S01]  /*00d0*/  LDG.E.64 R6, desc[UR4][R6.64] ;  /* 0x0000000406067981 */ /* 0x002f62000c1e1b00 */
[----:B--2---:R-:W-:-:S06]  /*00e0*/  IMAD.WIDE R8, R0, 0x8, R8 ;  /* 0x0000000800087825 */ /* 0x004fcc00078e0208 */
[----:B------:R-:W5:Y:S01]  /*00f0*/  LDG.E.64 R8, desc[UR4][R8.64] ;  /* 0x0000000408087981 */ /* 0x000f62000c1e1b00 */
[----:B---3--:R-:W-:-:S05]  /*0100*/  IMAD.WIDE R4, R0, 0x8, R10 ;  /* 0x0000000800047825 */ /* 0x008fca00078e020a */
[----:B------:R0:W5:Y:S01]  /*0110*/  LDG.E.64 R2, desc[UR4][R4.64] ;  /* 0x0000000404027981 */ /* 0x000162000c1e1b00 */
[----:B------:R-:W-:Y:S01]  /*0120*/  ISETP.GE.AND P1, PT, R0, 0x1, PT ;  /* 0x000000010000780c */ /* 0x000fe20003f26270 */
[----:B------:R-:W-:Y:S01]  /*0130*/  BSSY.RECONVERGENT B0, `(.L_x_1) ;  /* 0x000000f000007945 */ /* 0x000fe20003800200 */
[----:B------:R-:W-:-:S11]  /*0140*/  PLOP3.LUT P0, PT, PT, PT, PT, 0x8, 0x80 ;  /* 0x000000000080781c */ /* 0x000fd60003f0e170 */
[----:B0-----:R-:W-:Y:S05]  /*0150*/  @!P1 BRA `(.L_x_2) ;  /* 0x0000000000309947 */ /* 0x001fea0003800000 */
[----:B------:R-:W-:-:S04]  /*0160*/  VIADD R13, R0, 0xffffffff ;  /* 0xffffffff000d7836 */ /* 0x000fc80000000000 */
[----:B------:R-:W-:-:S06]  /*0170*/  IMAD.WIDE.U32 R10, R13, 0x8, R10 ;  /* 0x000000080d0a7825 */ /* 0x000fcc00078e000a */
[----:B------:R-:W2:Y:S01]  /*0180*/  LDG.E.64 R10, desc[UR4][R10.64] ;  /* 0x000000040a0a7981 */ /* 0x000ea2000c1e1b00 */
[----:B------:R-:W-:Y:S01]  /*0190*/  UMOV UR6, 0xc28f5c29 ;  /* 0xc28f5c2900067882 */ /* 0x000fe20000000000 */
[----:B------:R-:W-:Y:S01]  /*01a0*/  UMOV UR7, 0x3ff028f5 ;  /* 0x3ff028f500077882 */ /* 0x000fe20000000000 */
[----:B------:R-:W-:Y:S01]  /*01b0*/  PLOP3.LUT P0, PT, PT, PT, PT, 0x80, 0x8 ;  /* 0x000000000008781c */ /* 0x000fe20003f0f070 */
[----:B--2---:R-:W-:-:S08]  /*01c0*/  DMUL R12, R10, UR6 ;  /* 0x000000060a0c7c28 */ /* 0x004fd00008000000 */
[----:B-----5:R-:W-:-:S14]  /*01d0*/  DSETP.GT.AND P1, PT, R2, R12, PT ;  /* 0x0000000c0200722a */ /* 0x020fdc0003f24000 */
[----:B------:R-:W-:Y:S02]  /*01e0*/  @!P1 IMAD.MOV.U32 R12, RZ, RZ, 0x7ae147ae ;  /* 0x7ae147aeff0c9424 */ /* 0x000fe400078e00ff */
[----:B------:R-:W-:-:S06]  /*01f0*/  @!P1 IMAD.MOV.U32 R13, RZ, RZ, 0x3fefae14 ;  /* 0x3fefae14ff0d9424 */ /* 0x000fcc00078e00ff */
[----:B------:R-:W-:-:S08]  /*0200*/  @!P1 DMUL R12, R10, R12 ;  /* 0x0000000c0a0c9228 */ /* 0x000fd00000000000 */
[----:B------:R-:W-:-:S14]  /*0210*/  @!P1 DSETP.LT.AND P0, PT, R2, R12, PT ;  /* 0x0000000c0200922a */ /* 0x000fdc0003f01000 */
.L_x_2:
[----:B------:R-:W-:Y:S05]  /*0220*/  BSYNC.RECONVERGENT B0 ;  /* 0x0000000000007941 */ /* 0x000fea0003800200 */
.L_x_1:
[----:B------:R-:W0:Y:S02]  /*0230*/  LDCU.64 UR6, c[0x0][0x3b8] ;  /* 0x00007700ff0677ac */ /* 0x000e240008000a00 */
[----:B0----5:R-:W-:-:S06]  /*0240*/  DSETP.GEU.AND P1, PT, R8, UR6, PT ;  /* 0x0000000608007e2a */ /* 0x021fcc000bf2e000 */
[----:B------:R-:W-:-:S06]  /*0250*/  DSETP.GT.AND P1, PT, R2, R6, !P1 ;  /* 0x000000060200722a */ /* 0x000fcc0004f24000 */
[----:B------:R-:W-:-:S13]  /*0260*/  PLOP3.LUT P0, PT, P1, P0, PT, 0x80, 0x8 ;  /* 0x000000000008781c */ /* 0x000fda0000f01070 */
[----:B------:R-:W-:Y:S05]  /*0270*/  @!P0 BRA `(.L_x_3) ;  /* 0x00000000008c8947 */ /* 0x000fea0003800000 */
[----:B------:R-:W0:Y:S01]  /*0280*/  LDC.64 R2, c[0x0][0x398] ;  /* 0x0000e600ff027b82 */ /* 0x000e220000000a00 */
[----:B------:R-:W-:Y:S01]  /*0290*/  IMAD.MOV.U32 R13, RZ, RZ, 0x1 ;  /* 0x00000001ff0d7424 */ /* 0x000fe200078e00ff */
[----:B------:R-:W1:Y:S06]  /*02a0*/  LDCU UR6, c[0x0][0x3c4] ;  /* 0x00007880ff0677ac */ /* 0x000e6c0008000800 */
[----:B------:R-:W2:Y:S01]  /*02b0*/  LDC.64 R10, c[0x0][0x3c0] ;  /* 0x0000f000ff0a7b82 */ /* 0x000ea20000000a00 */
[----:B0-----:R-:W-:-:S05]  /*02c0*/  IMAD.WIDE R2, R0, 0x4, R2 ;  /* 0x0000000400027825 */ /* 0x001fca00078e0202 */
[----:B------:R0:W-:Y:S04]  /*02d0*/  STG.E desc[UR4][R2.64], R13 ;  /* 0x0000000d02007986 */ /* 0x0001e8000c101904 */
[----:B------:R-:W5:Y:S01]  /*02e0*/  LDG.E.64 R4, desc[UR4][R4.64] ;  /* 0x0000000404047981 */ /* 0x000f62000c1e1b00 */
[----:B-1----:R-:W2:Y:S01]  /*02f0*/  MUFU.RCP64H R7, UR6 ;  /* 0x0000000600077d08 */ /* 0x002ea20008001800 */
[----:B------:R-:W-:Y:S01]  /*0300*/  IMAD.MOV.U32 R6, RZ, RZ, 0x1 ;  /* 0x00000001ff067424 */ /* 0x000fe200078e00ff */
[----:B------:R-:W-:Y:S01]  /*0310*/  UMOV UR8, 0x47ae147b ;  /* 0x47ae147b00087882 */ /* 0x000fe20000000000 */
[----:B------:R-:W-:-:S04]  /*0320*/  UMOV UR9, 0x3f747ae1 ;  /* 0x3f747ae100097882 */ /* 0x000fc80000000000 */
[----:B--2---:R-:W-:-:S08]  /*0330*/  DFMA R8, R6, -R10, 1 ;  /* 0x3ff000000608742b */ /* 0x004fd0000000080a */
[----:B------:R-:W-:-:S08]  /*0340*/  DFMA R8, R8, R8, R8 ;  /* 0x000000080808722b */ /* 0x000fd00000000008 */
[----:B------:R-:W-:-:S08]  /*0350*/  DFMA R8, R6, R8, R6 ;  /* 0x000000080608722b */ /* 0x000fd00000000006 */
[----:B------:R-:W-:-:S08]  /*0360*/  DFMA R6, R8, -R10, 1 ;  /* 0x3ff000000806742b */ /* 0x000fd0000000080a */
[----:B------:R-:W-:-:S08]  /*0370*/  DFMA R6, R8, R6, R8 ;  /* 0x000000060806722b */ /* 0x000fd00000000008 */
[----:B0-----:R-:W-:-:S08]  /*0380*/  DMUL R2, R6, -UR8 ;  /* 0x8000000806027c28 */ /* 0x001fd00008000000 */
[----:B------:R-:W-:-:S08]  /*0390*/  DFMA R8, R2, -R10, -UR8 ;  /* 0x8000000802087e2b */ /* 0x000fd0000800080a */
[----:B------:R-:W-:-:S10]  /*03a0*/  DFMA R2, R6, R8, R2 ;  /* 0x000000080602722b */ /* 0x000fd40000000002 */
[----:B------:R-:W-:-:S05]  /*03b0*/  FFMA R6, RZ, UR6, R3 ;  /* 0x00000006ff067c23 */ /* 0x000fca0008000003 */
[----:B------:R-:W-:-:S13]  /*03c0*/  FSETP.GT.AND P0, PT, |R6|, 1.469367938527859385e-39, PT ;  /* 0x001000000600780b */ /* 0x000fda0003f04200 */
[----:B------:R-:W-:Y:S05]  /*03d0*/  @P0 BRA `(.L_x_4) ;  /* 0x0000000000080947 */ /* 0x000fea0003800000 */
[----:B------:R-:W-:-:S07]  /*03e0*/  MOV R8, 0x400 ;  /* 0x0000040000087802 */ /* 0x000fce0000000f00 */
[----:B-----5:R-:W-:Y:S05]  /*03f0*/  CALL.REL.NOINC `($__internal_0_$__cuda_sm20_div_rn_f64_full) ;  /* 0x0000000000547944 */ /* 0x020fea0003c00000 */
.L_x_4:
[----:B------:R-:W0:Y:S01]  /*0400*/  LDC.64 R8, c[0x0][0x3a0] ;  /* 0x0000e800ff087b82 */ /* 0x000e220000000a00 */
[----:B------:R-:W1:Y:S01]  /*0410*/  LDCU.64 UR6, c[0x0][0x3c0] ;  /* 0x00007800ff0677ac */ /* 0x000e620008000a00 */
[----:B-----5:R-:W-:-:S06]  /*0420*/  DFMA R2, R4, R2, R4 ;  /* 0x000000020402722b */ /* 0x020fcc0000000004 */
[----:B------:R-:W2:Y:S02]  /*0430*/  LDC.64 R10, c[0x0][0x3a8] ;  /* 0x0000ea00ff0a7b82 */ /* 0x000ea40000000a00 */
[----:B------:R-:W-:-:S08]  /*0440*/  DADD R6, R4, -R2 ;  /* 0x0000000004067229 */ /* 0x000fd00000000802 */
[----:B-1----:R-:W-:Y:S01]  /*0450*/  DFMA R6, R6, UR6, R4 ;  /* 0x0000000606067c2b */ /* 0x002fe20008000004 */
[----:B0-----:R-:W-:-:S05]  /*0460*/  IMAD.WIDE R4, R0, 0x8, R8 ;  /* 0x0000000800047825 */ /* 0x001fca00078e0208 */
[----:B------:R-:W-:Y:S01]  /*0470*/  STG.E.64 desc[UR4][R4.64], R2 ;  /* 0x0000000204007986 */ /* 0x000fe2000c101b04 */
[----:B--2---:R-:W-:-:S05]  /*0480*/  IMAD.WIDE R8, R0, 0x8, R10 ;  /* 0x0000000800087825 */ /* 0x004fca00078e020a */
[----:B------:R-:W-:Y:S01]  /*0490*/  STG.E.64 desc[UR4][R8.64], R6 ;  /* 0x0000000608007986 */ /* 0x000fe2000c101b04 */
[----:B------:R-:W-:Y:S05]  /*04a0*/  EXIT ;  /* 0x000000000000794d */ /* 0x000fea0003800000 */
.L_x_3:
[----:B------:R-:W0:Y:S08]  /*04b0*/  LDC.64 R2, c[0x0][0x398] ;  /* 0x0000e600ff027b82 */ /* 0x000e300000000a00 */
[----:B------:R-:W1:Y:S08]  /*04c0*/  LDC.64 R4, c[0x0][0x3a0] ;  /* 0x0000e800ff047b82 */ /* 0x000e700000000a00 */
[----:B------:R-:W2:Y:S01]  /*04d0*/  LDC.64 R6, c[0x0][0x3a8] ;  /* 0x0000ea00ff067b82 */ /* 0x000ea20000000a00 */
[----:B0-----:R-:W-:-:S05]  /*04e0*/  IMAD.WIDE R2, R0, 0x4, R2 ;  /* 0x0000000400027825 */ /* 0x001fca00078e0202 */
[----:B------:R-:W-:Y:S01]  /*04f0*/  STG.E desc[UR4][R2.64], RZ ;  /* 0x000000ff02007986 */ /* 0x000fe2000c101904 */
[----:B-1----:R-:W-:-:S05]  /*0500*/  IMAD.WIDE R4, R0, 0x8, R4 ;  /* 0x0000000800047825 */ /* 0x002fca00078e0204 */
[----:B------:R-:W-:Y:S01]  /*0510*/  STG.E.64 desc[UR4][R4.64], RZ ;  /* 0x000000ff04007986 */ /* 0x000fe2000c101b04 */
[----:B--2---:R-:W-:-:S05]  /*0520*/  IMAD.WIDE R6, R0, 0x8, R6 ;  /* 0x0000000800067825 */ /* 0x004fca00078e0206 */
[----:B------:R-:W-:Y:S01]  /*0530*/  STG.E.64 desc[UR4][R6.64], RZ ;  /* 0x000000ff06007986 */ /* 0x000fe2000c101b04 */
[----:B------:R-:W-:Y:S05]  /*0540*/  EXIT ;  /* 0x000000000000794d */ /* 0x000fea0003800000 */
        .weak           $__internal_0_$__cuda_sm20_div_rn_f64_full
        .type           $__internal_0_$__cuda_sm20_div_rn_f64_full,@function
        .size           $__internal_0_$__cuda_sm20_div_rn_f64_full,(.L_x_46 - $__internal_0_$__cuda_sm20_div_rn_f64_full)
$__internal_0_$__cuda_sm20_div_rn_f64_full:
[----:B------:R-:W0:Y:S01]  /*0550*/  LDC.64 R2, c[0x0][0x3c0] ;  /* 0x0000f000ff027b82 */ /* 0x000e220000000a00 */
[----:B------:R-:W-:Y:S02]  /*0560*/  IMAD.MOV.U32 R9, RZ, RZ, 0x1ca00000 ;  /* 0x1ca00000ff097424 */ /* 0x000fe400078e00ff */
[----:B------:R-:W-:-:S05]  /*0570*/  IMAD.MOV.U32 R20, RZ, RZ, 0x3f700000 ;  /* 0x3f700000ff147424 */ /* 0x000fca00078e00ff */
[----:B------:R-:W-:Y:S02]  /*0580*/  IADD3 R21, PT, PT, R20, -0x1, RZ ;  /* 0xffffffff14157810 */ /* 0x000fe40007ffe0ff */
[C---:B0-----:R-:W-:Y:S02]  /*0590*/  FSETP.GEU.AND P0, PT, |R3|.reuse, 1.469367938527859385e-39, PT ;  /* 0x001000000300780b */ /* 0x041fe40003f0e200 */
[C---:B------:R-:W-:Y:S02]  /*05a0*/  LOP3.LUT R6, R3.reuse, 0x800fffff, RZ, 0xc0, !PT ;  /* 0x800fffff03067812 */ /* 0x040fe400078ec0ff */
[----:B------:R-:W-:Y:S02]  /*05b0*/  LOP3.LUT R18, R3, 0x7ff00000, RZ, 0xc0, !PT ;  /* 0x7ff0000003127812 */ /* 0x000fe400078ec0ff */
[----:B------:R-:W-:Y:S01]  /*05c0*/  LOP3.LUT R7, R6, 0x3ff00000, RZ, 0xfc, !PT ;  /* 0x3ff0000006077812 */ /* 0x000fe200078efcff */
[----:B------:R-:W-:Y:S01]  /*05d0*/  IMAD.MOV.U32 R6, RZ, RZ, R2 ;  /* 0x000000ffff067224 */ /* 0x000fe200078e0002 */
[----:B------:R-:W-:Y:S01]  /*05e0*/  ISETP.LE.U32.AND P1, PT, R18, 0x3f700000, PT ;  /* 0x3f7000001200780c */ /* 0x000fe20003f23070 */
[----:B------:R-:W-:-:S03]  /*05f0*/  IMAD.MOV.U32 R19, RZ, RZ, R18 ;  /* 0x000000ffff137224 */ /* 0x000fc600078e0012 */
[----:B------:R-:W-:Y:S01]  /*0600*/  SEL R9, R9, 0x63400000, !P1 ;  /* 0x6340000009097807 */ /* 0x000fe20004800000 */
[----:B------:R-:W0:Y:S02]  /*0610*/  @!P0 LDC.64 R10, c[0x0][0x3c0] ;  /* 0x0000f000ff0a8b82 */ /* 0x000e240000000a00 */
[----:B0-----:R-:W-:Y:S01]  /*0620*/  @!P0 DMUL R6, R10, 8.98846567431157953865e+307 ;  /* 0x7fe000000a068828 */ /* 0x001fe20000000000 */
[----:B------:R-:W-:-:S05]  /*0630*/  MOV R10, 0x1 ;  /* 0x00000001000a7802 */ /* 0x000fca0000000f00 */
[----:B------:R-:W0:Y:S04]  /*0640*/  MUFU.RCP64H R11, R7 ;  /* 0x00000007000b7308 */ /* 0x000e280000001800 */
[----:B------:R-:W-:Y:S02]  /*0650*/  @!P0 LOP3.LUT R19, R7, 0x7ff00000, RZ, 0xc0, !PT ;  /* 0x7ff0000007138812 */ /* 0x000fe400078ec0ff */
[----:B------:R-:W-:-:S03]  /*0660*/  ISETP.GT.U32.AND P0, PT, R21, 0x7feffffe, PT ;  /* 0x7feffffe1500780c */ /* 0x000fc60003f04070 */
[----:B------:R-:W-:-:S05]  /*0670*/  VIADD R21, R19, 0xffffffff ;  /* 0xffffffff13157836 */ /* 0x000fca0000000000 */
[----:B------:R-:W-:Y:S01]  /*0680*/  ISETP.GT.U32.OR P0, PT, R21, 0x7feffffe, P0 ;  /* 0x7feffffe1500780c */ /* 0x000fe20000704470 */
[----:B0-----:R-:W-:-:S08]  /*0690*/  DFMA R12, R10, -R6, 1 ;  /* 0x3ff000000a0c742b */ /* 0x001fd00000000806 */
[----:B------:R-:W-:-:S08]  /*06a0*/  DFMA R12, R12, R12, R12 ;  /* 0x0000000c0c0c722b */ /* 0x000fd0000000000c */
[----:B------:R-:W-:-:S08]  /*06b0*/  DFMA R10, R10, R12, R10 ;  /* 0x0000000c0a0a722b */ /* 0x000fd0000000000a */
[----:B------:R-:W-:-:S08]  /*06c0*/  DFMA R12, R10, -R6, 1 ;  /* 0x3ff000000a0c742b */ /* 0x000fd00000000806 */
[----:B------:R-:W-:Y:S01]  /*06d0*/  DFMA R10, R10, R12, R10 ;  /* 0x0000000c0a0a722b */ /* 0x000fe2000000000a */
[----:B------:R-:W-:Y:S01]  /*06e0*/  LOP3.LUT R13, R9, 0x80047ae1, RZ, 0xfc, !PT ;  /* 0x80047ae1090d7812 */ /* 0x000fe200078efcff */
[----:B------:R-:W-:-:S06]  /*06f0*/  IMAD.MOV.U32 R12, RZ, RZ, 0x47ae147b ;  /* 0x47ae147bff0c7424 */ /* 0x000fcc00078e00ff */
[----:B------:R-:W-:-:S08]  /*0700*/  DMUL R16, R10, R12 ;  /* 0x0000000c0a107228 */ /* 0x000fd00000000000 */
[----:B------:R-:W-:-:S08]  /*0710*/  DFMA R14, R16, -R6, R12 ;  /* 0x80000006100e722b */ /* 0x000fd0000000000c */
[----:B------:R-:W-:Y:S01]  /*0720*/  DFMA R10, R10, R14, R16 ;  /* 0x0000000e0a0a722b */ /* 0x000fe20000000010 */
[----:B------:R-:W-:Y:S10]  /*0730*/  @P0 BRA `(.L_x_5) ;  /* 0x0000000000680947 */ /* 0x000ff40003800000 */
[----:B------:R-:W-:Y:S02]  /*0740*/  IMAD.MOV R15, RZ, RZ, -R18 ;  /* 0x000000ffff0f7224 */ /* 0x000fe400078e0a12 */
[----:B------:R-:W-:Y:S02]  /*0750*/  IMAD.MOV.U32 R2, RZ, RZ, 0x3f700000 ;  /* 0x3f700000ff027424 */ /* 0x000fe400078e00ff */
[----:B------:R-:W-:-:S03]  /*0760*/  IMAD.MOV.U32 R16, RZ, RZ, RZ ;  /* 0x000000ffff107224 */ /* 0x000fc600078e00ff */
[----:B------:R-:W-:-:S04]  /*0770*/  VIADDMNMX R2, R15, R2, 0xb9600000, !PT ;  /* 0xb96000000f027446 */ /* 0x000fc80007800102 */
[----:B------:R-:W-:-:S05]  /*0780*/  VIMNMX R2, PT, PT, R2, 0x46a00000, PT ;  /* 0x46a0000002027848 */ /* 0x000fca0003fe0100 */
[----:B------:R-:W-:-:S05]  /*0790*/  IMAD.IADD R9, R2, 0x1, -R9 ;  /* 0x0000000102097824 */ /* 0x000fca00078e0a09 */
[----:B------:R-:W-:-:S06]  /*07a0*/  IADD3 R17, PT, PT, R9, 0x7fe00000, RZ ;  /* 0x7fe0000009117810 */ /* 0x000fcc0007ffe0ff */
[----:B------:R-:W-:-:S10]  /*07b0*/  DMUL R14, R10, R16 ;  /* 0x000000100a0e7228 */ /* 0x000fd40000000000 */
[----:B------:R-:W-:-:S13]  /*07c0*/  FSETP.GTU.AND P0, PT, |R15|, 1.469367938527859385e-39, PT ;  /* 0x001000000f00780b */ /* 0x000fda0003f0c200 */
[----:B------:R-:W-:Y:S05]  /*07d0*/  @P0 BRA `(.L_x_6) ;  /* 0x0000000000880947 */ /* 0x000fea0003800000 */
[----:B------:R-:W-:Y:S01]  /*07e0*/  DFMA R6, R10, -R6, R12 ;  /* 0x800000060a06722b */ /* 0x000fe2000000000c */
[----:B------:R-:W-:-:S09]  /*07f0*/  IMAD.MOV.U32 R16, RZ, RZ, RZ ;  /* 0x000000ffff107224 */ /* 0x000fd200078e00ff */
[C---:B------:R-:W-:Y:S02]  /*0800*/  FSETP.NEU.AND P0, PT, R7.reuse, RZ, PT ;  /* 0x000000ff0700720b */ /* 0x040fe40003f0d000 */
[----:B------:R-:W-:-:S04]  /*0810*/  LOP3.LUT R13, R7, 0x80000000, R3, 0x48, !PT ;  /* 0x80000000070d7812 */ /* 0x000fc800078e4803 */
[----:B------:R-:W-:-:S07]  /*0820*/  LOP3.LUT R17, R13, R17, RZ, 0xfc, !PT ;  /* 0x000000110d117212 */ /* 0x000fce00078efcff */
[----:B------:R-:W-:Y:S05]  /*0830*/  @!P0 BRA `(.L_x_6) ;  /* 0x0000000000708947 */ /* 0x000fea0003800000 */
[----:B------:R-:W-:Y:S01]  /*0840*/  IMAD.MOV R3, RZ, RZ, -R9 ;  /* 0x000000ffff037224 */ /* 0x000fe200078e0a09 */
[----:B------:R-:W-:Y:S01]  /*0850*/  IADD3 R9, PT, PT, -R9, -0x43300000, RZ ;  /* 0xbcd0000009097810 */ /* 0x000fe20007ffe1ff */
[----:B------:R-:W-:-:S06]  /*0860*/  IMAD.MOV.U32 R2, RZ, RZ, RZ ;  /* 0x000000ffff027224 */ /* 0x000fcc00078e00ff */
[----:B------:R-:W-:Y:S02]  /*0870*/  DFMA R2, R14, -R2, R10 ;  /* 0x800000020e02722b */ /* 0x000fe4000000000a */
[----:B------:R-:W-:-:S08]  /*0880*/  DMUL.RP R10, R10, R16 ;  /* 0x000000100a0a7228 */ /* 0x000fd00000008000 */
[----:B------:R-:W-:Y:S02]  /*0890*/  FSETP.NEU.AND P0, PT, |R3|, R9, PT ;  /* 0x000000090300720b */ /* 0x000fe40003f0d200 */
[----:B------:R-:W-:Y:S02]  /*08a0*/  LOP3.LUT R13, R11, R13, RZ, 0x3c, !PT ;  /* 0x0000000d0b0d7212 */ /* 0x000fe400078e3cff */
[----:B------:R-:W-:Y:S02]  /*08b0*/  FSEL R14, R10, R14, !P0 ;  /* 0x0000000e0a0e7208 */ /* 0x000fe40004000000 */
[----:B------:R-:W-:Y:S01]  /*08c0*/  FSEL R15, R13, R15, !P0 ;  /* 0x0000000f0d0f7208 */ /* 0x000fe20004000000 */
[----:B------:R-:W-:Y:S06]  /*08d0*/  BRA `(.L_x_6) ;  /* 0x0000000000487947 */ /* 0x000fec0003800000 */
.L_x_5:
[----:B------:R-:W0:Y:S02]  /*08e0*/  LDC.64 R6, c[0x0][0x3c0] ;  /* 0x0000f000ff067b82 */ /* 0x000e240000000a00 */
[----:B0-----:R-:W-:-:S14]  /*08f0*/  DSETP.NAN.AND P0, PT, R6, R6, PT ;  /* 0x000000060600722a */ /* 0x001fdc0003f08000 */
[----:B------:R-:W-:Y:S05]  /*0900*/  @P0 BRA `(.L_x_7) ;  /* 0x0000000000340947 */ /* 0x000fea0003800000 */
[----:B------:R-:W-:Y:S01]  /*0910*/  ISETP.NE.AND P0, PT, R20, R19, PT ;  /* 0x000000131400720c */ /* 0x000fe20003f05270 */
[----:B------:R-:W-:Y:S01]  /*0920*/  IMAD.MOV.U32 R15, RZ, RZ, -0x80000 ;  /* 0xfff80000ff0f7424 */ /* 0x000fe200078e00ff */
[----:B------:R-:W-:-:S11]  /*0930*/  MOV R14, 0x0 ;  /* 0x00000000000e7802 */ /* 0x000fd60000000f00 */
[----:B------:R-:W-:Y:S05]  /*0940*/  @!P0 BRA `(.L_x_6) ;  /* 0x00000000002c8947 */ /* 0x000fea0003800000 */
[----:B------:R-:W-:Y:S02]  /*0950*/  ISETP.NE.AND P0, PT, R20, 0x7ff00000, PT ;  /* 0x7ff000001400780c */ /* 0x000fe40003f05270 */
[----:B------:R-:W-:Y:S02]  /*0960*/  LOP3.LUT R3, R3, 0xbf747ae1, RZ, 0x3c, !PT ;  /* 0xbf747ae103037812 */ /* 0x000fe400078e3cff */
[----:B------:R-:W-:Y:S02]  /*0970*/  ISETP.EQ.OR P0, PT, R19, RZ, !P0 ;  /* 0x000000ff1300720c */ /* 0x000fe40004702670 */
[----:B------:R-:W-:-:S11]  /*0980*/  LOP3.LUT R15, R3, 0x80000000, RZ, 0xc0, !PT ;  /* 0x80000000030f7812 */ /* 0x000fd600078ec0ff */
[----:B------:R-:W-:Y:S01]  /*0990*/  @P0 LOP3.LUT R2, R15, 0x7ff00000, RZ, 0xfc, !PT ;  /* 0x7ff000000f020812 */ /* 0x000fe200078efcff */
[----:B------:R-:W-:Y:S02]  /*09a0*/  @!P0 IMAD.MOV.U32 R14, RZ, RZ, RZ ;  /* 0x000000ffff0e8224 */ /* 0x000fe400078e00ff */
[----:B------:R-:W-:Y:S02]  /*09b0*/  @P0 IMAD.MOV.U32 R14, RZ, RZ, RZ ;  /* 0x000000ffff0e0224 */ /* 0x000fe400078e00ff */
[----:B------:R-:W-:Y:S01]  /*09c0*/  @P0 IMAD.MOV.U32 R15, RZ, RZ, R2 ;  /* 0x000000ffff0f0224 */ /* 0x000fe200078e0002 */
[----:B------:R-:W-:Y:S06]  /*09d0*/  BRA `(.L_x_6) ;  /* 0x0000000000087947 */ /* 0x000fec0003800000 */
.L_x_7:
[----:B------:R-:W-:Y:S02]  /*09e0*/  LOP3.LUT R15, R3, 0x80000, RZ, 0xfc, !PT ;  /* 0x00080000030f7812 */ /* 0x000fe400078efcff */
[----:B------:R-:W-:-:S07]  /*09f0*/  MOV R14, R2 ;  /* 0x00000002000e7202 */ /* 0x000fce0000000f00 */
.L_x_6:
[----:B------:R-:W-:Y:S02]  /*0a00*/  IMAD.MOV.U32 R9, RZ, RZ, 0x0 ;  /* 0x00000000ff097424 */ /* 0x000fe400078e00ff */
[----:B------:R-:W-:Y:S02]  /*0a10*/  IMAD.MOV.U32 R2, RZ, RZ, R14 ;  /* 0x000000ffff027224 */ /* 0x000fe400078e000e */
[----:B------:R-:W-:Y:S01]  /*0a20*/  IMAD.MOV.U32 R3, RZ, RZ, R15 ;  /* 0x000000ffff037224 */ /* 0x000fe200078e000f */
[----:B------:R-:W-:Y:S06]  /*0a30*/  RET.REL.NODEC R8 `(_Z13signal_kernelPKdS0_S0_PiPdS2_idd) ;  /* 0xfffffff408707950 */ /* 0x000fec0003c3ffff */
.L_x_8:
        /* <DEDUP_REMOVED lines=12> */
.L_x_46:


//--------------------- .text._Z10rsi_kernelPKdPdii --------------------------
	.section	.text._Z10rsi_kernelPKdPdii,"ax",@progbits
	.align	128
        .global         _Z10rsi_kernelPKdPdii
        .type           _Z10rsi_kernelPKdPdii,@function
        .size           _Z10rsi_kernelPKdPdii,(.L_x_47 - _Z10rsi_kernelPKdPdii)
        .other          _Z10rsi_kernelPKdPdii,@"STO_CUDA_ENTRY STV_DEFAULT"
_Z10rsi_kernelPKdPdii:
.text._Z10rsi_kernelPKdPdii:
[----:B------:R-:W-:Y:S01]  /*0000*/  LDC R1, c[0x0][0x37c] ;  /* 0x0000df00ff017b82 */ /* 0x000fe20000000800 */
[----:B------:R-:W0:Y:S07]  /*0010*/  S2R R6, SR_TID.X ;  /* 0x0000000000067919 */ /* 0x000e2e0000002100 */
[----:B------:R-:W1:Y:S01]  /*0020*/  S2UR UR4, SR_CTAID.X ;  /* 0x00000000000479c3 */ /* 0x000e620000002500 */
[----:B------:R-:W1:Y:S01]  /*0030*/  LDCU UR5, c[0x0][0x360] ;  /* 0x00006c00ff0577ac */ /* 0x000e620008000800 */
[----:B------:R-:W2:Y:S01]  /*0040*/  LDCU UR6, c[0x0][0x390] ;  /* 0x00007200ff0677ac */ /* 0x000ea20008000800 */
[----:B-1----:R-:W-:-:S06]  /*0050*/  UIMAD UR4, UR4, UR5, URZ ;  /* 0x00000005040472a4 */ /* 0x002fcc000f8e02ff */
[----:B0-----:R-:W-:-:S05]  /*0060*/  VIADD R0, R6, UR4 ;  /* 0x0000000406007c36 */ /* 0x001fca0008000000 */
[----:B--2---:R-:W-:-:S13]  /*0070*/  ISETP.GE.AND P0, PT, R0, UR6, PT ;  /* 0x0000000600007c0c */ /* 0x004fda000bf06270 */
[----:B------:R-:W-:Y:S05]  /*0080*/  @P0 EXIT ;  /* 0x000000000000094d */ /* 0x000fea0003800000 */
[----:B------:R-:W0:Y:S01]  /*0090*/  LDCU UR5, c[0x0][0x394] ;  /* 0x00007280ff0577ac */ /* 0x000e220008000800 */
[----:B------:R-:W1:Y:S01]  /*00a0*/  LDCU.64 UR6, c[0x0][0x358] ;  /* 0x00006b00ff0677ac */ /* 0x000e620008000a00 */
[----:B0-----:R-:W-:-:S13]  /*00b0*/  ISETP.GE.AND P0, PT, R0, UR5, PT ;  /* 0x0000000500007c0c */ /* 0x001fda000bf06270 */
[----:B------:R-:W0:Y:S01]  /*00c0*/  @!P0 LDC.64 R2, c[0x0][0x388] ;  /* 0x0000e200ff028b82 */ /* 0x000e220000000a00 */
[----:B------:R-:W-:Y:S02]  /*00d0*/  @!P0 IMAD.MOV.U32 R4, RZ, RZ, 0x0 ;  /* 0x00000000ff048424 */ /* 0x000fe400078e00ff */
[----:B------:R-:W-:Y:S02]  /*00e0*/  @!P0 IMAD.MOV.U32 R5, RZ, RZ, 0x40490000 ;  /* 0x40490000ff058424 */ /* 0x000fe400078e00ff */
[----:B0-----:R-:W-:-:S05]  /*00f0*/  @!P0 IMAD.WIDE R2, R0, 0x8, R2 ;  /* 0x0000000800028825 */ /* 0x001fca00078e0202 */
[----:B-1----:R0:W-:Y:S01]  /*0100*/  @!P0 STG.E.64 desc[UR6][R2.64], R4 ;  /* 0x0000000402008986 */ /* 0x0021e2000c101b06 */
[----:B------:R-:W-:Y:S05]  /*0110*/  @!P0 EXIT ;  /* 0x000000000000894d */ /* 0x000fea0003800000 */
[----:B------:R-:W-:Y:S01]  /*0120*/  UISETP.GE.AND UP0, UPT, UR5, 0x1, UPT ;  /* 0x000000010500788c */ /* 0x000fe2000bf06270 */
[----:B------:R-:W-:Y:S02]  /*0130*/  CS2R R16, SRZ ;  /* 0x0000000000107805 */ /* 0x000fe4000001ff00 */
[----:B------:R-:W-:-:S06]  /*0140*/  CS2R R12, SRZ ;  /* 0x00000000000c7805 */ /* 0x000fcc000001ff00 */
[----:B------:R-:W-:Y:S05]  /*0150*/  BRA.U !UP0, `(.L_x_9) ;  /* 0x0000000908f87547 */ /* 0x000fea000b800000 */
[----:B0-----:R-:W-:Y:S01]  /*0160*/  VIADD R3, R0, -UR5 ;  /* 0x8000000500037c36 */ /* 0x001fe20008000000 */
[----:B------:R-:W-:Y:S01]  /*0170*/  BSSY.RECONVERGENT B0, `(.L_x_10) ;  /* 0x0000061000007945 */ /* 0x000fe20003800200 */
[----:B------:R-:W-:Y:S02]  /*0180*/  CS2R R12, SRZ ;  /* 0x00000000000c7805 */ /* 0x000fe4000001ff00 */
[----:B------:R-:W-:Y:S02]  /*0190*/  CS2R R16, SRZ ;  /* 0x0000000000107805 */ /* 0x000fe4000001ff00 */
[----:B------:R-:W-:-:S05]  /*01a0*/  VIADDMNMX R2, R3, 0x1, R0, !PT ;  /* 0x0000000103027846 */ /* 0x000fca0007800100 */
[----:B------:R-:W-:-:S04]  /*01b0*/  VIADD R5, R2, UR5 ;  /* 0x0000000502057c36 */ /* 0x000fc80008000000 */
[----:B------:R-:W-:Y:S01]  /*01c0*/  IMAD.IADD R26, R5, 0x1, -R0 ;  /* 0x00000001051a7824 */ /* 0x000fe200078e0a00 */
[----:B------:R-:W-:-:S04]  /*01d0*/  IADD3 R5, PT, PT, R6, UR4, -R5 ;  /* 0x0000000406057c10 */ /* 0x000fc8000fffe805 */
[----:B------:R-:W-:Y:S02]  /*01e0*/  ISETP.GT.U32.AND P1, PT, R5, -0x8, PT ;  /* 0xfffffff80500780c */ /* 0x000fe40003f24070 */
[----:B------:R-:W-:-:S04]  /*01f0*/  LOP3.LUT R27, R26, 0x7, RZ, 0xc0, !PT ;  /* 0x000000071a1b7812 */ /* 0x000fc800078ec0ff */
[----:B------:R-:W-:-:S07]  /*0200*/  ISETP.NE.AND P0, PT, R27, RZ, PT ;  /* 0x000000ff1b00720c */ /* 0x000fce0003f05270 */
[----:B------:R-:W-:Y:S06]  /*0210*/  @P1 BRA `(.L_x_11) ;  /* 0x0000000400581947 */ /* 0x000fec0003800000 */
[----:B------:R-:W0:Y:S08]  /*0220*/  LDC.64 R4, c[0x0][0x380] ;  /* 0x0000e000ff047b82 */ /* 0x000e300000000a00 */
[----:B------:R-:W1:Y:S01]  /*0230*/  LDC.64 R6, c[0x0][0x380] ;  /* 0x0000e000ff067b82 */ /* 0x000e620000000a00 */
[----:B0-----:R-:W-:-:S06]  /*0240*/  IMAD.WIDE R4, R3, 0x8, R4 ;  /* 0x0000000803047825 */ /* 0x001fcc00078e0204 */
[----:B------:R-:W5:Y:S01]  /*0250*/  LDG.E.64 R4, desc[UR6][R4.64] ;  /* 0x0000000604047981 */ /* 0x000f62000c1e1b00 */
[----:B------:R-:W-:Y:S02]  /*0260*/  LOP3.LUT R2, R26, 0xfffffff8, RZ, 0xc0, !PT ;  /* 0xfffffff81a027812 */ /* 0x000fe400078ec0ff */
[----:B------:R-:W-:Y:S02]  /*0270*/  CS2R R12, SRZ ;  /* 0x00000000000c7805 */ /* 0x000fe4000001ff00 */
[----:B-1----:R-:W-:Y:S01]  /*0280*/  IADD3 R6, P1, PT, R6, 0x20, RZ ;  /* 0x0000002006067810 */ /* 0x002fe20007f3e0ff */
[----:B------:R-:W-:-:S04]  /*0290*/  IMAD.MOV R2, RZ, RZ, -R2 ;  /* 0x000000ffff027224 */ /* 0x000fc800078e0a02 */
[----:B------:R-:W-:-:S08]  /*02a0*/  IMAD.X R7, RZ, RZ, R7, P1 ;  /* 0x000000ffff077224 */ /* 0x000fd000008e0607 */
.L_x_12:
[----:B------:R-:W-:-:S05]  /*02b0*/  IMAD.WIDE R8, R3, 0x8, R6 ;  /* 0x0000000803087825 */ /* 0x000fca00078e0206 */
[----:B------:R-:W2:Y:S04]  /*02c0*/  LDG.E.64 R14, desc[UR6][R8.64+-0x18] ;  /* 0xffffe806080e7981 */ /* 0x000ea8000c1e1b00 */
[----:B------:R-:W3:Y:S04]  /*02d0*/  LDG.E.64 R18, desc[UR6][R8.64+-0x10] ;  /* 0xfffff00608127981 */ /* 0x000ee8000c1e1b00 */
[----:B------:R-:W4:Y:S04]  /*02e0*/  LDG.E.64 R22, desc[UR6][R8.64+-0x8] ;  /* 0xfffff80608167981 */ /* 0x000f28000c1e1b00 */
[----:B------:R-:W4:Y:S04]  /*02f0*/  LDG.E.64 R10, desc[UR6][R8.64] ;  /* 0x00000006080a7981 */ /* 0x000f28000c1e1b00 */
[----:B------:R-:W4:Y:S01]  /*0300*/  LDG.E.64 R24, desc[UR6][R8.64+0x18] ;  /* 0x0000180608187981 */ /* 0x000f22000c1e1b00 */
[----:B--2--5:R-:W-:-:S02]  /*0310*/  DADD R4, R14, -R4 ;  /* 0x000000000e047229 */ /* 0x024fc40000000804 */
[----:B---3--:R-:W-:-:S06]  /*0320*/  DADD R14, -R14, R18 ;  /* 0x000000000e0e7229 */ /* 0x008fcc0000000112 */
[C---:B------:R-:W-:Y:S02]  /*0330*/  DSETP.GT.AND P1, PT, R4.reuse, RZ, PT ;  /* 0x000000ff0400722a */ /* 0x040fe40003f24000 */
[C---:B------:R-:W-:Y:S02]  /*0340*/  DADD R20, R4.reuse, R16 ;  /* 0x0000000004147229 */ /* 0x040fe40000000010 */
[----:B------:R-:W-:-:S08]  /*0350*/  DADD R4, -R4, R12 ;  /* 0x0000000004047229 */ /* 0x000fd0000000010c */
[----:B------:R-:W-:Y:S02]  /*0360*/  FSEL R16, R20, R16, P1 ;  /* 0x0000001014107208 */ /* 0x000fe40000800000 */
[----:B------:R-:W-:Y:S02]  /*0370*/  FSEL R17, R21, R17, P1 ;  /* 0x0000001115117208 */ /* 0x000fe40000800000 */
[----:B------:R-:W-:Y:S02]  /*0380*/  FSEL R4, R12, R4, P1 ;  /* 0x000000040c047208 */ /* 0x000fe40000800000 */
[----:B------:R-:W-:Y:S01]  /*0390*/  FSEL R5, R13, R5, P1 ;  /* 0x000000050d057208 */ /* 0x000fe20000800000 */
[C---:B------:R-:W-:Y:S01]  /*03a0*/  DSETP.GT.AND P1, PT, R14.reuse, RZ, PT ;  /* 0x000000ff0e00722a */ /* 0x040fe20003f24000 */
[----:B------:R-:W2:Y:S01]  /*03b0*/  LDG.E.64 R12, desc[UR6][R8.64+0x8] ;  /* 0x00000806080c7981 */ /* 0x000ea2000c1e1b00 */
[----:B------:R-:W-:-:S03]  /*03c0*/  DADD R20, R14, R16 ;  /* 0x000000000e147229 */ /* 0x000fc60000000010 */
[----:B------:R-:W-:-:S10]  /*03d0*/  DADD R14, -R14, R4 ;  /* 0x000000000e0e7229 */ /* 0x000fd40000000104 */
[----:B------:R-:W-:Y:S02]  /*03e0*/  FSEL R4, R4, R14, P1 ;  /* 0x0000000e04047208 */ /* 0x000fe40000800000 */
[----:B------:R-:W-:Y:S02]  /*03f0*/  FSEL R5, R5, R15, P1 ;  /* 0x0000000f05057208 */ /* 0x000fe40000800000 */
[----:B------:R-:W3:Y:S01]  /*0400*/  LDG.E.64 R14, desc[UR6][R8.64+0x10] ;  /* 0x00001006080e7981 */ /* 0x000ee2000c1e1b00 */
[----:B----4-:R-:W-:Y:S01]  /*0410*/  DADD R18, -R18, R22 ;  /* 0x0000000012127229 */ /* 0x010fe20000000116 */
[----:B------:R-:W-:Y:S02]  /*0420*/  FSEL R16, R20, R16, P1 ;  /* 0x0000001014107208 */ /* 0x000fe40000800000 */
[----:B------:R-:W-:-:S05]  /*0430*/  FSEL R17, R21, R17, P1 ;  /* 0x0000001115117208 */ /* 0x000fca0000800000 */
[C---:B------:R-:W-:Y:S02]  /*0440*/  DSETP.GT.AND P1, PT, R18.reuse, RZ, PT ;  /* 0x000000ff1200722a */ /* 0x040fe40003f24000 */
[C---:B------:R-:W-:Y:S02]  /*0450*/  DADD R20, R18.reuse, R16 ;  /* 0x0000000012147229 */ /* 0x040fe40000000010 */
[----:B------:R-:W-:-:S10]  /*0460*/  DADD R18, -R18, R4 ;  /* 0x0000000012127229 */ /* 0x000fd40000000104 */
[----:B------:R-:W-:Y:S02]  /*0470*/  FSEL R18, R4, R18, P1 ;  /* 0x0000001204127208 */ /* 0x000fe40000800000 */
[----:B------:R-:W-:Y:S02]  /*0480*/  FSEL R19, R5, R19, P1 ;  /* 0x0000001305137208 */ /* 0x000fe40000800000 */
[----:B------:R0:W4:Y:S01]  /*0490*/  LDG.E.64 R4, desc[UR6][R8.64+0x20] ;  /* 0x0000200608047981 */ /* 0x000122000c1e1b00 */
[----:B------:R-:W-:Y:S01]  /*04a0*/  DADD R22, -R22, R10 ;  /* 0x0000000016167229 */ /* 0x000fe2000000010a */
[----:B------:R-:W-:Y:S02]  /*04b0*/  FSEL R16, R20, R16, P1 ;  /* 0x0000001014107208 */ /* 0x000fe40000800000 */
[----:B------:R-:W-:-:S05]  /*04c0*/  FSEL R17, R21, R17, P1 ;  /* 0x0000001115117208 */ /* 0x000fca0000800000 */
[C---:B------:R-:W-:Y:S02]  /*04d0*/  DSETP.GT.AND P1, PT, R22.reuse, RZ, PT ;  /* 0x000000ff1600722a */ /* 0x040fe40003f24000 */
[C---:B------:R-:W-:Y:S02]  /*04e0*/  DADD R20, R22.reuse, R16 ;  /* 0x0000000016147229 */ /* 0x040fe40000000010 */
[----:B------:R-:W-:-:S08]  /*04f0*/  DADD R22, -R22, R18 ;  /* 0x0000000016167229 */ /* 0x000fd00000000112 */
[----:B------:R-:W-:Y:S02]  /*0500*/  FSEL R16, R20, R16, P1 ;  /* 0x0000001014107208 */ /* 0x000fe40000800000 */
[----:B------:R-:W-:Y:S02]  /*0510*/  FSEL R17, R21, R17, P1 ;  /* 0x0000001115117208 */ /* 0x000fe40000800000 */
[----:B------:R-:W-:Y:S02]  /*0520*/  FSEL R18, R18, R22, P1 ;  /* 0x0000001612127208 */ /* 0x000fe40000800000 */
[----:B------:R-:W-:Y:S01]  /*0530*/  FSEL R19, R19, R23, P1 ;  /* 0x0000001713137208 */ /* 0x000fe20000800000 */
[----:B------:R-:W-:-:S05]  /*0540*/  VIADD R2, R2, 0x8 ;  /* 0x0000000802027836 */ /* 0x000fca0000000000 */
[----:B------:R-:W-:Y:S01]  /*0550*/  ISETP.NE.AND P2, PT, R2, RZ, PT ;  /* 0x000000ff0200720c */ /* 0x000fe20003f45270 */
[----:B------:R-:W-:Y:S01]  /*0560*/  VIADD R3, R3, 0x8 ;  /* 0x0000000803037836 */ /* 0x000fe20000000000 */
[----:B--2---:R-:W-:-:S08]  /*0570*/  DADD R10, -R10, R12 ;  /* 0x000000000a0a7229 */ /* 0x004fd0000000010c */
[C---:B------:R-:W-:Y:S02]  /*0580*/  DADD R22, R10.reuse, R16 ;  /* 0x000000000a167229 */ /* 0x040fe40000000010 */
[C---:B------:R-:W-:Y:S02]  /*0590*/  DADD R20, -R10.reuse, R18 ;  /* 0x000000000a147229 */ /* 0x040fe40000000112 */
[----:B------:R-:W-:Y:S02]  /*05a0*/  DSETP.GT.AND P1, PT, R10, RZ, PT ;  /* 0x000000ff0a00722a */ /* 0x000fe40003f24000 */
[----:B---3--:R-:W-:-:S04]  /*05b0*/  DADD R12, -R12, R14 ;  /* 0x000000000c0c7229 */ /* 0x008fc8000000010e */
[----:B------:R-:W-:Y:S02]  /*05c0*/  FSEL R10, R22, R16, P1 ;  /* 0x00000010160a7208 */ /* 0x000fe40000800000 */
[----:B------:R-:W-:Y:S02]  /*05d0*/  FSEL R11, R23, R17, P1 ;  /* 0x00000011170b7208 */ /* 0x000fe40000800000 */
[----:B------:R-:W-:Y:S02]  /*05e0*/  FSEL R16, R18, R20, P1 ;  /* 0x0000001412107208 */ /* 0x000fe40000800000 */
[----:B------:R-:W-:Y:S02]  /*05f0*/  FSEL R17, R19, R21, P1 ;  /* 0x0000001513117208 */ /* 0x000fe40000800000 */
[----:B------:R-:W-:-:S04]  /*0600*/  DADD R18, R12, R10 ;  /* 0x000000000c127229 */ /* 0x000fc8000000000a */
[C---:B0-----:R-:W-:Y:S02]  /*0610*/  DADD R8, -R12.reuse, R16 ;  /* 0x000000000c087229 */ /* 0x041fe40000000110 */
[----:B------:R-:W-:Y:S02]  /*0620*/  DSETP.GT.AND P1, PT, R12, RZ, PT ;  /* 0x000000ff0c00722a */ /* 0x000fe40003f24000 */
[----:B------:R-:W-:-:S04]  /*0630*/  DADD R14, -R14, R24 ;  /* 0x000000000e0e7229 */ /* 0x000fc80000000118 */
[----:B------:R-:W-:Y:S02]  /*0640*/  FSEL R10, R18, R10, P1 ;  /* 0x0000000a120a7208 */ /* 0x000fe40000800000 */
[----:B------:R-:W-:Y:S02]  /*0650*/  FSEL R11, R19, R11, P1 ;  /* 0x0000000b130b7208 */ /* 0x000fe40000800000 */
[----:B------:R-:W-:Y:S02]  /*0660*/  FSEL R8, R16, R8, P1 ;  /* 0x0000000810087208 */ /* 0x000fe40000800000 */
[----:B------:R-:W-:Y:S02]  /*0670*/  FSEL R9, R17, R9, P1 ;  /* 0x0000000911097208 */ /* 0x000fe40000800000 */
[----:B------:R-:W-:-:S04]  /*0680*/  DADD R16, R14, R10 ;  /* 0x000000000e107229 */ /* 0x000fc8000000000a */
[C---:B------:R-:W-:Y:S02]  /*0690*/  DADD R12, -R14.reuse, R8 ;  /* 0x000000000e0c7229 */ /* 0x040fe40000000108 */
[----:B------:R-:W-:Y:S02]  /*06a0*/  DSETP.GT.AND P1, PT, R14, RZ, PT ;  /* 0x000000ff0e00722a */ /* 0x000fe40003f24000 */
[----:B----4-:R-:W-:-:S04]  /*06b0*/  DADD R24, -R24, R4 ;  /* 0x0000000018187229 */ /* 0x010fc80000000104 */
[----:B------:R-:W-:Y:S02]  /*06c0*/  FSEL R10, R16, R10, P1 ;  /* 0x0000000a100a7208 */ /* 0x000fe40000800000 */
[----:B------:R-:W-:Y:S02]  /*06d0*/  FSEL R11, R17, R11, P1 ;  /* 0x0000000b110b7208 */ /* 0x000fe40000800000 */
[----:B------:R-:W-:Y:S02]  /*06e0*/  FSEL R12, R8, R12, P1 ;  /* 0x0000000c080c7208 */ /* 0x000fe40000800000 */
[----:B------:R-:W-:Y:S02]  /*06f0*/  FSEL R13, R9, R13, P1 ;  /* 0x0000000d090d7208 */ /* 0x000fe40000800000 */
[----:B------:R-:W-:-:S04]  /*0700*/  DADD R14, R24, R10 ;  /* 0x00000000180e7229 */ /* 0x000fc8000000000a */
[C---:B------:R-:W-:Y:S02]  /*0710*/  DADD R8, -R24.reuse, R12 ;  /* 0x0000000018087229 */ /* 0x040fe4000000010c */
[----:B------:R-:W-:-:S06]  /*0720*/  DSETP.GT.AND P1, PT, R24, RZ, PT ;  /* 0x000000ff1800722a */ /* 0x000fcc0003f24000 */
[----:B------:R-:W-:Y:S02]  /*0730*/  FSEL R16, R14, R10, P1 ;  /* 0x0000000a0e107208 */ /* 0x000fe40000800000 */
[----:B------:R-:W-:Y:S02]  /*0740*/  FSEL R17, R15, R11, P1 ;  /* 0x0000000b0f117208 */ /* 0x000fe40000800000 */
[----:B------:R-:W-:Y:S02]  /*0750*/  FSEL R12, R12, R8, P1 ;  /* 0x000000080c0c7208 */ /* 0x000fe40000800000 */
[----:B------:R-:W-:Y:S01]  /*0760*/  FSEL R13, R13, R9, P1 ;  /* 0x000000090d0d7208 */ /* 0x000fe20000800000 */
[----:B------:R-:W-:Y:S06]  /*0770*/  @P2 BRA `(.L_x_12) ;  /* 0xfffffff800cc2947 */ /* 0x000fec000383ffff */
.L_x_11:
[----:B------:R-:W-:Y:S05]  /*0780*/  BSYNC.RECONVERGENT B0 ;  /* 0x0000000000007941 */ /* 0x000fea0003800200 */
.L_x_10:
[----:B------:R-:W-:Y:S04]  /*0790*/  BSSY.RECONVERGENT B0, `(.L_x_9) ;  /* 0x000005a000007945 */ /* 0x000fe80003800200 */
[----:B------:R-:W-:Y:S05]  /*07a0*/  @!P0 BRA `(.L_x_13) ;  /* 0x0000000400608947 */ /* 0x000fea0003800000 */
[----:B------:R-:W-:Y:S01]  /*07b0*/  ISETP.GE.U32.AND P1, PT, R27, 0x4, PT ;  /* 0x000000041b00780c */ /* 0x000fe20003f26070 */
[----:B------:R-:W-:Y:S01]  /*07c0*/  BSSY.RECONVERGENT B1, `(.L_x_14) ;  /* 0x000002c000017945 */ /* 0x000fe20003800200 */
[----:B------:R-:W-:-:S04]  /*07d0*/  LOP3.LUT R2, R26, 0x3, RZ, 0xc0, !PT ;  /* 0x000000031a027812 */ /* 0x000fc800078ec0ff */
[----:B------:R-:W-:-:S07]  /*07e0*/  ISETP.NE.AND P0, PT, R2, RZ, PT ;  /* 0x000000ff0200720c */ /* 0x000fce0003f05270 */
[----:B------:R-:W-:Y:S06]  /*07f0*/  @!P1 BRA `(.L_x_15) ;  /* 0x0000000000a09947 */ /* 0x000fec0003800000 */
[----:B------:R-:W0:Y:S02]  /*0800*/  LDC.64 R4, c[0x0][0x380] ;  /* 0x0000e000ff047b82 */ /* 0x000e240000000a00 */
[----:B0-----:R-:W-:-:S05]  /*0810*/  IMAD.WIDE R22, R3, 0x8, R4 ;  /* 0x0000000803167825 */ /* 0x001fca00078e0204 */
[----:B------:R-:W2:Y:S04]  /*0820*/  LDG.E.64 R14, desc[UR6][R22.64+0x8] ;  /* 0x00000806160e7981 */ /* 0x000ea8000c1e1b00 */
[----:B------:R-:W2:Y:S04]  /*0830*/  LDG.E.64 R10, desc[UR6][R22.64] ;  /* 0x00000006160a7981 */ /* 0x000ea8000c1e1b00 */
[----:B------:R-:W3:Y:S04]  /*0840*/  LDG.E.64 R8, desc[UR6][R22.64+0x10] ;  /* 0x0000100616087981 */ /* 0x000ee8000c1e1b00 */
[----:B------:R-:W4:Y:S04]  /*0850*/  LDG.E.64 R6, desc[UR6][R22.64+0x18] ;  /* 0x0000180616067981 */ /* 0x000f28000c1e1b00 */
[----:B------:R-:W5:Y:S01]  /*0860*/  LDG.E.64 R4, desc[UR6][R22.64+0x20] ;  /* 0x0000200616047981 */ /* 0x000f62000c1e1b00 */
[----:B------:R-:W-:Y:S01]  /*0870*/  VIADD R3, R3, 0x4 ;  /* 0x0000000403037836 */ /* 0x000fe20000000000 */
[----:B--2---:R-:W-:-:S02]  /*0880*/  DADD R18, R14, -R10 ;  /* 0x000000000e127229 */ /* 0x004fc4000000080a */
[----:B---3--:R-:W-:-:S06]  /*0890*/  DADD R14, -R14, R8 ;  /* 0x000000000e0e7229 */ /* 0x008fcc0000000108 */
[--C-:B------:R-:W-:Y:S02]  /*08a0*/  DADD R20, R16, R18.reuse ;  /* 0x0000000010147229 */ /* 0x100fe40000000012 */
[----:B------:R-:W-:Y:S02]  /*08b0*/  DADD R10, R12, -R18 ;  /* 0x000000000c0a7229 */ /* 0x000fe40000000812 */
[----:B------:R-:W-:Y:S02]  /*08c0*/  DSETP.GT.AND P1, PT, R18, RZ, PT ;  /* 0x000000ff1200722a */ /* 0x000fe40003f24000 */
[----:B----4-:R-:W-:Y:S02]  /*08d0*/  DADD R8, -R8, R6 ;  /* 0x0000000008087229 */ /* 0x010fe40000000106 */
[----:B-----5:R-:W-:Y:S02]  /*08e0*/  DADD R4, -R6, R4 ;  /* 0x0000000006047229 */ /* 0x020fe40000000104 */
[----:B------:R-:W-:-:S02]  /*08f0*/  FSEL R16, R20, R16, P1 ;  /* 0x0000001014107208 */ /* 0x000fc40000800000 */
[----:B------:R-:W-:Y:S02]  /*0900*/  FSEL R17, R21, R17, P1 ;  /* 0x0000001115117208 */ /* 0x000fe40000800000 */
[----:B------:R-:W-:Y:S02]  /*0910*/  FSEL R18, R12, R10, P1 ;  /* 0x0000000a0c127208 */ /* 0x000fe40000800000 */
[----:B------:R-:W-:Y:S01]  /*0920*/  FSEL R19, R13, R11, P1 ;  /* 0x0000000b0d137208 */ /* 0x000fe20000800000 */
[C---:B------:R-:W-:Y:S02]  /*0930*/  DSETP.GT.AND P1, PT, R14.reuse, RZ, PT ;  /* 0x000000ff0e00722a */ /* 0x040fe40003f24000 */
[----:B------:R-:W-:-:S03]  /*0940*/  DADD R10, R14, R16 ;  /* 0x000000000e0a7229 */ /* 0x000fc60000000010 */
[----:B------:R-:W-:-:S07]  /*0950*/  DADD R12, -R14, R18 ;  /* 0x000000000e0c7229 */ /* 0x000fce0000000112 */
[----:B------:R-:W-:Y:S02]  /*0960*/  FSEL R14, R10, R16, P1 ;  /* 0x000000100a0e7208 */ /* 0x000fe40000800000 */
        /* <DEDUP_REMOVED lines=16> */
[----:B------:R-:W-:-:S07]  /*0a70*/  FSEL R13, R13, R9, P1 ;  /* 0x000000090d0d7208 */ /* 0x000fce0000800000 */
.L_x_15:
[----:B------:R-:W-:Y:S05]  /*0a80*/  BSYNC.RECONVERGENT B1 ;  /* 0x0000000000017941 */ /* 0x000fea0003800200 */
.L_x_14:
[----:B------:R-:W-:Y:S05]  /*0a90*/  @!P0 BRA `(.L_x_13) ;  /* 0x0000000000a48947 */ /* 0x000fea0003800000 */
[----:B------:R-:W-:Y:S01]  /*0aa0*/  ISETP.NE.AND P0, PT, R2, 0x1, PT ;  /* 0x000000010200780c */ /* 0x000fe20003f05270 */
[----:B------:R-:W-:Y:S01]  /*0ab0*/  BSSY.RECONVERGENT B1, `(.L_x_16) ;  /* 0x000001a000017945 */ /* 0x000fe20003800200 */
[----:B------:R-:W-:-:S04]  /*0ac0*/  LOP3.LUT R26, R26, 0x1, RZ, 0xc0, !PT ;  /* 0x000000011a1a7812 */ /* 0x000fc800078ec0ff */
[----:B------:R-:W-:-:S07]  /*0ad0*/  ISETP.NE.U32.AND P1, PT, R26, 0x1, PT ;  /* 0x000000011a00780c */ /* 0x000fce0003f25070 */
[----:B------:R-:W-:Y:S06]  /*0ae0*/  @!P0 BRA `(.L_x_17) ;  /* 0x0000000000588947 */ /* 0x000fec0003800000 */
[----:B------:R-:W0:Y:S02]  /*0af0*/  LDC.64 R4, c[0x0][0x380] ;  /* 0x0000e000ff047b82 */ /* 0x000e240000000a00 */
[----:B0-----:R-:W-:-:S05]  /*0b00*/  IMAD.WIDE R4, R3, 0x8, R4 ;  /* 0x0000000803047825 */ /* 0x001fca00078e0204 */
[----:B------:R-:W2:Y:S04]  /*0b10*/  LDG.E.64 R6, desc[UR6][R4.64+0x8] ;  /* 0x0000080604067981 */ /* 0x000ea8000c1e1b00 */
[----:B------:R-:W2:Y:S04]  /*0b20*/  LDG.E.64 R8, desc[UR6][R4.64] ;  /* 0x0000000604087981 */ /* 0x000ea8000c1e1b00 */
[----:B------:R-:W3:Y:S01]  /*0b30*/  LDG.E.64 R18, desc[UR6][R4.64+0x10] ;  /* 0x0000100604127981 */ /* 0x000ee2000c1e1b00 */
[----:B------:R-:W-:Y:S01]  /*0b40*/  VIADD R3, R3, 0x2 ;  /* 0x0000000203037836 */ /* 0x000fe20000000000 */
[----:B--2---:R-:W-:-:S02]  /*0b50*/  DADD R8, R6, -R8 ;  /* 0x0000000006087229 */ /* 0x004fc40000000808 */
[----:B---3--:R-:W-:-:S06]  /*0b60*/  DADD R18, -R6, R18 ;  /* 0x0000000006127229 */ /* 0x008fcc0000000112 */
[--C-:B------:R-:W-:Y:S02]  /*0b70*/  DADD R10, R16, R8.reuse ;  /* 0x00000000100a7229 */ /* 0x100fe40000000008 */
[----:B------:R-:W-:Y:S02]  /*0b80*/  DADD R14, R12, -R8 ;  /* 0x000000000c0e7229 */ /* 0x000fe40000000808 */
[----:B------:R-:W-:-:S06]  /*0b90*/  DSETP.GT.AND P0, PT, R8, RZ, PT ;  /* 0x000000ff0800722a */ /* 0x000fcc0003f04000 */
        /* <DEDUP_REMOVED lines=11> */
.L_x_17:
[----:B------:R-:W-:Y:S05]  /*0c50*/  BSYNC.RECONVERGENT B1 ;  /* 0x0000000000017941 */ /* 0x000fea0003800200 */
.L_x_16:
[----:B------:R-:W-:Y:S05]  /*0c60*/  @P1 BRA `(.L_x_13) ;  /* 0x0000000000301947 */ /* 0x000fea0003800000 */
[----:B------:R-:W0:Y:S02]  /*0c70*/  LDC.64 R4, c[0x0][0x380] ;  /* 0x0000e000ff047b82 */ /* 0x000e240000000a00 */
[----:B0-----:R-:W-:-:S05]  /*0c80*/  IMAD.WIDE R2, R3, 0x8, R4 ;  /* 0x0000000803027825 */ /* 0x001fca00078e0204 */
[----:B------:R-:W2:Y:S04]  /*0c90*/  LDG.E.64 R4, desc[UR6][R2.64+0x8] ;  /* 0x0000080602047981 */ /* 0x000ea8000c1e1b00 */
[----:B------:R-:W2:Y:S02]  /*0ca0*/  LDG.E.64 R6, desc[UR6][R2.64] ;  /* 0x0000000602067981 */ /* 0x000ea4000c1e1b00 */
[----:B--2---:R-:W-:-:S08]  /*0cb0*/  DADD R4, R4, -R6 ;  /* 0x0000000004047229 */ /* 0x004fd00000000806 */
[--C-:B------:R-:W-:Y:S02]  /*0cc0*/  DADD R6, R16, R4.reuse ;  /* 0x0000000010067229 */ /* 0x100fe40000000004 */
[----:B------:R-:W-:Y:S02]  /*0cd0*/  DADD R8, R12, -R4 ;  /* 0x000000000c087229 */ /* 0x000fe40000000804 */
[----:B------:R-:W-:-:S06]  /*0ce0*/  DSETP.GT.AND P0, PT, R4, RZ, PT ;  /* 0x000000ff0400722a */ /* 0x000fcc0003f04000 */
[----:B------:R-:W-:Y:S02]  /*0cf0*/  FSEL R16, R6, R16, P0 ;  /* 0x0000001006107208 */ /* 0x000fe40000000000 */
[----:B------:R-:W-:Y:S02]  /*0d00*/  FSEL R17, R7, R17, P0 ;  /* 0x0000001107117208 */ /* 0x000fe40000000000 */
[----:B------:R-:W-:Y:S02]  /*0d10*/  FSEL R12, R12, R8, P0 ;  /* 0x000000080c0c7208 */ /* 0x000fe40000000000 */
[----:B------:R-:W-:-:S07]  /*0d20*/  FSEL R13, R13, R9, P0 ;  /* 0x000000090d0d7208 */ /* 0x000fce0000000000 */
.L_x_13:
[----:B------:R-:W-:Y:S05]  /*0d30*/  BSYNC.RECONVERGENT B0 ;  /* 0x0000000000007941 */ /* 0x000fea0003800200 */
.L_x_9:
[----:B0-----:R-:W-:-:S08]  /*0d40*/  DADD R2, R12, R16 ;  /* 0x000000000c027229 */ /* 0x001fd00000000010 */
[----:B------:R-:W-:-:S14]  /*0d50*/  DSETP.NEU.AND P0, PT, R2, RZ, PT ;  /* 0x000000ff0200722a */ /* 0x000fdc0003f0d000 */
[----:B------:R-:W0:Y:S01]  /*0d60*/  @!P0 LDC.64 R2, c[0x0][0x388] ;  /* 0x0000e200ff028b82 */ /* 0x000e220000000a00 */
[----:B------:R-:W-:Y:S02]  /*0d70*/  @!P0 IMAD.MOV.U32 R4, RZ, RZ, 0x0 ;  /* 0x00000000ff048424 */ /* 0x000fe400078e00ff */
[----:B------:R-:W-:Y:S02]  /*0d80*/  @!P0 IMAD.MOV.U32 R5, RZ, RZ, 0x40490000 ;  /* 0x40490000ff058424 */ /* 0x000fe400078e00ff */
[----:B0-----:R-:W-:-:S05]  /*0d90*/  @!P0 IMAD.WIDE R2, R0, 0x8, R2 ;  /* 0x0000000800028825 */ /* 0x001fca00078e0202 */
[----:B------:R0:W-:Y:S01]  /*0da0*/  @!P0 STG.E.64 desc[UR6][R2.64], R4 ;  /* 0x0000000402008986 */ /* 0x0001e2000c101b06 */
[----:B------:R-:W-:Y:S05]  /*0db0*/  @!P0 EXIT ;  /* 0x000000000000894d */ /* 0x000fea0003800000 */
[----:B------:R-:W-:Y:S01]  /*0dc0*/  DSETP.NEU.AND P0, PT, R12, RZ, PT ;  /* 0x000000ff0c00722a */ /* 0x000fe20003f0d000 */
[----:B0-----:R-:W-:Y:S01]  /*0dd0*/  IMAD.MOV.U32 R2, RZ, RZ, 0x1 ;  /* 0x00000001ff027424 */ /* 0x001fe200078e00ff */
[----:B------:R-:W-:Y:S01]  /*0de0*/  FSETP.GEU.AND P1, PT, |R17|, 6.5827683646048100446e-37, PT ;  /* 0x036000001100780b */ /* 0x000fe20003f2e200 */
[----:B------:R-:W-:Y:S03]  /*0df0*/  BSSY.RECONVERGENT B0, `(.L_x_18) ;  /* 0x0000013000007945 */ /* 0x000fe60003800200 */
[----:B------:R-:W-:Y:S02]  /*0e00*/  FSEL R5, R13, 0.10717176645994186401, P0 ;  /* 0x3ddb7cdf0d057808 */ /* 0x000fe40000000000 */
[----:B------:R-:W-:Y:S02]  /*0e10*/  FSEL R4, R12, -7.59071635616563200000e+15, P0 ;  /* 0xd9d7bdbb0c047808 */ /* 0x000fe40000000000 */
[----:B------:R-:W0:Y:S04]  /*0e20*/  MUFU.RCP64H R3, R5 ;  /* 0x0000000500037308 */ /* 0x000e280000001800 */
[----:B0-----:R-:W-:-:S08]  /*0e30*/  DFMA R6, -R4, R2, 1 ;  /* 0x3ff000000406742b */ /* 0x001fd00000000102 */
[----:B------:R-:W-:-:S08]  /*0e40*/  DFMA R6, R6, R6, R6 ;  /* 0x000000060606722b */ /* 0x000fd00000000006 */
[----:B------:R-:W-:-:S08]  /*0e50*/  DFMA R6, R2, R6, R2 ;  /* 0x000000060206722b */ /* 0x000fd00000000002 */
[----:B------:R-:W-:-:S08]  /*0e60*/  DFMA R2, -R4, R6, 1 ;  /* 0x3ff000000402742b */ /* 0x000fd00000000106 */
[----:B------:R-:W-:-:S08]  /*0e70*/  DFMA R2, R6, R2, R6 ;  /* 0x000000020602722b */ /* 0x000fd00000000006 */
[----:B------:R-:W-:-:S08]  /*0e80*/  DMUL R6, R2, R16 ;  /* 0x0000001002067228 */ /* 0x000fd00000000000 */
[----:B------:R-:W-:-:S08]  /*0e90*/  DFMA R8, -R4, R6, R16 ;  /* 0x000000060408722b */ /* 0x000fd00000000110 */
[----:B------:R-:W-:-:S10]  /*0ea0*/  DFMA R2, R2, R8, R6 ;  /* 0x000000080202722b */ /* 0x000fd40000000006 */
[----:B------:R-:W-:-:S05]  /*0eb0*/  FFMA R6, RZ, R5, R3 ;  /* 0x00000005ff067223 */ /* 0x000fca0000000003 */
[----:B------:R-:W-:-:S13]  /*0ec0*/  FSETP.GT.AND P0, PT, |R6|, 1.469367938527859385e-39, PT ;  /* 0x001000000600780b */ /* 0x000fda0003f04200 */
[----:B------:R-:W-:Y:S05]  /*0ed0*/  @P0 BRA P1, `(.L_x_19) ;  /* 0x0000000000100947 */ /* 0x000fea0000800000 */
[----:B------:R-:W-:Y:S01]  /*0ee0*/  IMAD.MOV.U32 R6, RZ, RZ, R16 ;  /* 0x000000ffff067224 */ /* 0x000fe200078e0010 */
[----:B------:R-:W-:Y:S01]  /*0ef0*/  MOV R10, 0xf20 ;  /* 0x00000f20000a7802 */ /* 0x000fe20000000f00 */
[----:B------:R-:W-:-:S07]  /*0f00*/  IMAD.MOV.U32 R7, RZ, RZ, R17 ;  /* 0x000000ffff077224 */ /* 0x000fce00078e0011 */
[----:B------:R-:W-:Y:S05]  /*0f10*/  CALL.REL.NOINC `($__internal_1_$__cuda_sm20_div_rn_f64_full) ;  /* 0x0000000000707944 */ /* 0x000fea0003c00000 */
.L_x_19:
[----:B------:R-:W-:Y:S05]  /*0f20*/  BSYNC.RECONVERGENT B0 ;  /* 0x0000000000007941 */ /* 0x000fea0003800200 */
.L_x_18:
[----:B------:R-:W-:Y:S01]  /*0f30*/  DADD R8, R2, 1 ;  /* 0x3ff0000002087429 */ /* 0x000fe20000000000 */
[----:B------:R-:W-:Y:S01]  /*0f40*/  BSSY.RECONVERGENT B0, `(.L_x_20) ;  /* 0x0000014000007945 */ /* 0x000fe20003800200 */
[----:B------:R-:W-:-:S04]  /*0f50*/  IMAD.MOV.U32 R2, RZ, RZ, 0x1 ;  /* 0x00000001ff027424 */ /* 0x000fc800078e00ff */
[----:B------:R-:W0:Y:S02]  /*0f60*/  MUFU.RCP64H R3, R9 ;  /* 0x0000000900037308 */ /* 0x000e240000001800 */
[----:B0-----:R-:W-:-:S08]  /*0f70*/  DFMA R4, -R8, R2, 1 ;  /* 0x3ff000000804742b */ /* 0x001fd00000000102 */
[----:B------:R-:W-:-:S08]  /*0f80*/  DFMA R4, R4, R4, R4 ;  /* 0x000000040404722b */ /* 0x000fd00000000004 */
[----:B------:R-:W-:-:S08]  /*0f90*/  DFMA R4, R2, R4, R2 ;  /* 0x000000040204722b */ /* 0x000fd00000000002 */
[----:B------:R-:W-:-:S08]  /*0fa0*/  DFMA R2, -R8, R4, 1 ;  /* 0x3ff000000802742b */ /* 0x000fd00000000104 */
[----:B------:R-:W-:-:S08]  /*0fb0*/  DFMA R2, R4, R2, R4 ;  /* 0x000000020402722b */ /* 0x000fd00000000004 */
[----:B------:R-:W-:-:S08]  /*0fc0*/  DMUL R4, R2, 100 ;  /* 0x4059000002047828 */ /* 0x000fd00000000000 */
[----:B------:R-:W-:-:S08]  /*0fd0*/  DFMA R6, -R8, R4, 100 ;  /* 0x405900000806742b */ /* 0x000fd00000000104 */
[----:B------:R-:W-:-:S10]  /*0fe0*/  DFMA R2, R2, R6, R4 ;  /* 0x000000060202722b */ /* 0x000fd40000000004 */
[----:B------:R-:W-:-:S05]  /*0ff0*/  FFMA R4, RZ, R9, R3 ;  /* 0x00000009ff047223 */ /* 0x000fca0000000003 */
[----:B------:R-:W-:-:S13]  /*1000*/  FSETP.GT.AND P0, PT, |R4|, 1.469367938527859385e-39, PT ;  /* 0x001000000400780b */ /* 0x000fda0003f04200 */
[----:B------:R-:W-:Y:S05]  /*1010*/  @P0 BRA `(.L_x_21) ;  /* 0x0000000000180947 */ /* 0x000fea0003800000 */
[----:B------:R-:W-:Y:S01]  /*1020*/  IMAD.MOV.U32 R4, RZ, RZ, R8 ;  /* 0x000000ffff047224 */ /* 0x000fe200078e0008 */
[----:B------:R-:W-:Y:S01]  /*1030*/  MOV R10, 0x1080 ;  /* 0x00001080000a7802 */ /* 0x000fe20000000f00 */
[----:B------:R-:W-:Y:S02]  /*1040*/  IMAD.MOV.U32 R5, RZ, RZ, R9 ;  /* 0x000000ffff057224 */ /* 0x000fe400078e0009 */
[----:B------:R-:W-:Y:S02]  /*1050*/  IMAD.MOV.U32 R6, RZ, RZ, RZ ;  /* 0x000000ffff067224 */ /* 0x000fe400078e00ff */
[----:B------:R-:W-:-:S07]  /*1060*/  IMAD.MOV.U32 R7, RZ, RZ, 0x40590000 ;  /* 0x40590000ff077424 */ /* 0x000fce00078e00ff */
[----:B------:R-:W-:Y:S05]  /*1070*/  CALL.REL.NOINC `($__internal_1_$__cuda_sm20_div_rn_f64_full) ;  /* 0x0000000000187944 */ /* 0x000fea0003c00000 */
.L_x_21:
[----:B------:R-:W-:Y:S05]  /*1080*/  BSYNC.RECONVERGENT B0 ;  /* 0x0000000000007941 */ /* 0x000fea0003800200 */
.L_x_20:
[----:B------:R-:W0:Y:S01]  /*1090*/  LDC.64 R4, c[0x0][0x388] ;  /* 0x0000e200ff047b82 */ /* 0x000e220000000a00 */
[----:B------:R-:W-:Y:S01]  /*10a0*/  DADD R2, -R2, 100 ;  /* 0x4059000002027429 */ /* 0x000fe20000000100 */
[----:B0-----:R-:W-:-:S06]  /*10b0*/  IMAD.WIDE R4, R0, 0x8, R4 ;  /* 0x0000000800047825 */ /* 0x001fcc00078e0204 */
[----:B------:R-:W-:Y:S01]  /*10c0*/  STG.E.64 desc[UR6][R4.64], R2 ;  /* 0x0000000204007986 */ /* 0x000fe2000c101b06 */
[----:B------:R-:W-:Y:S05]  /*10d0*/  EXIT ;  /* 0x000000000000794d */ /* 0x000fea0003800000 */
        .weak           $__internal_1_$__cuda_sm20_div_rn_f64_full
        .type           $__internal_1_$__cuda_sm20_div_rn_f64_full,@function
        .size           $__internal_1_$__cuda_sm20_div_rn_f64_full,(.L_x_47 - $__internal_1_$__cuda_sm20_div_rn_f64_full)
$__internal_1_$__cuda_sm20_div_rn_f64_full:
[C---:B------:R-:W-:Y:S01]  /*10e0*/  FSETP.GEU.AND P0, PT, |R5|.reuse, 1.469367938527859385e-39, PT ;  /* 0x001000000500780b */ /* 0x040fe20003f0e200 */
[----:B------:R-:W-:Y:S01]  /*10f0*/  IMAD.MOV.U32 R16, RZ, RZ, 0x1 ;  /* 0x00000001ff107424 */ /* 0x000fe200078e00ff */
[----:B------:R-:W-:Y:S01]  /*1100*/  LOP3.LUT R2, R5, 0x800fffff, RZ, 0xc0, !PT ;  /* 0x800fffff05027812 */ /* 0x000fe200078ec0ff */
[----:B------:R-:W-:Y:S01]  /*1110*/  BSSY.RECONVERGENT B1, `(.L_x_22) ;  /* 0x0000055000017945 */ /* 0x000fe20003800200 */
[C---:B------:R-:W-:Y:S02]  /*1120*/  FSETP.GEU.AND P2, PT, |R7|.reuse, 1.469367938527859385e-39, PT ;  /* 0x001000000700780b */ /* 0x040fe40003f4e200 */
[----:B------:R-:W-:Y:S01]  /*1130*/  LOP3.LUT R3, R2, 0x3ff00000, RZ, 0xfc, !PT ;  /* 0x3ff0000002037812 */ /* 0x000fe200078efcff */
[----:B------:R-:W-:Y:S01]  /*1140*/  IMAD.MOV.U32 R2, RZ, RZ, R4 ;  /* 0x000000ffff027224 */ /* 0x000fe200078e0004 */
[----:B------:R-:W-:Y:S02]  /*1150*/  LOP3.LUT R11, R7, 0x7ff00000, RZ, 0xc0, !PT ;  /* 0x7ff00000070b7812 */ /* 0x000fe400078ec0ff */
[----:B------:R-:W-:-:S03]  /*1160*/  LOP3.LUT R14, R5, 0x7ff00000, RZ, 0xc0, !PT ;  /* 0x7ff00000050e7812 */ /* 0x000fc600078ec0ff */
[----:B------:R-:W-:Y:S01]  /*1170*/  @!P0 DMUL R2, R4, 8.98846567431157953865e+307 ;  /* 0x7fe0000004028828 */ /* 0x000fe20000000000 */
[----:B------:R-:W-:-:S03]  /*1180*/  ISETP.GE.U32.AND P1, PT, R11, R14, PT ;  /* 0x0000000e0b00720c */ /* 0x000fc60003f26070 */
[----:B------:R-:W-:Y:S01]  /*1190*/  @!P2 LOP3.LUT R12, R5, 0x7ff00000, RZ, 0xc0, !PT ;  /* 0x7ff00000050ca812 */ /* 0x000fe200078ec0ff */
[----:B------:R-:W-:Y:S01]  /*11a0*/  @!P2 IMAD.MOV.U32 R18, RZ, RZ, RZ ;  /* 0x000000ffff12a224 */ /* 0x000fe200078e00ff */
[----:B------:R-:W0:Y:S02]  /*11b0*/  MUFU.RCP64H R17, R3 ;  /* 0x0000000300117308 */ /* 0x000e240000001800 */
[----:B------:R-:W-:Y:S01]  /*11c0*/  @!P2 ISETP.GE.U32.AND P3, PT, R11, R12, PT ;  /* 0x0000000c0b00a20c */ /* 0x000fe20003f66070 */
[----:B------:R-:W-:-:S05]  /*11d0*/  IMAD.MOV.U32 R12, RZ, RZ, 0x1ca00000 ;  /* 0x1ca00000ff0c7424 */ /* 0x000fca00078e00ff */
[----:B------:R-:W-:-:S04]  /*11e0*/  @!P2 SEL R13, R12, 0x63400000, !P3 ;  /* 0x634000000c0da807 */ /* 0x000fc80005800000 */
[----:B------:R-:W-:-:S04]  /*11f0*/  @!P2 LOP3.LUT R13, R13, 0x80000000, R7, 0xf8, !PT ;  /* 0x800000000d0da812 */ /* 0x000fc800078ef807 */
[----:B------:R-:W-:Y:S01]  /*1200*/  @!P2 LOP3.LUT R19, R13, 0x100000, RZ, 0xfc, !PT ;  /* 0x001000000d13a812 */ /* 0x000fe200078efcff */
[----:B0-----:R-:W-:-:S08]  /*1210*/  DFMA R8, R16, -R2, 1 ;  /* 0x3ff000001008742b */ /* 0x001fd00000000802 */
[----:B------:R-:W-:-:S08]  /*1220*/  DFMA R8, R8, R8, R8 ;  /* 0x000000080808722b */ /* 0x000fd00000000008 */
[----:B------:R-:W-:Y:S01]  /*1230*/  DFMA R16, R16, R8, R16 ;  /* 0x000000081010722b */ /* 0x000fe20000000010 */
[----:B------:R-:W-:Y:S01]  /*1240*/  SEL R9, R12, 0x63400000, !P1 ;  /* 0x634000000c097807 */ /* 0x000fe20004800000 */
[----:B------:R-:W-:-:S03]  /*1250*/  IMAD.MOV.U32 R8, RZ, RZ, R6 ;  /* 0x000000ffff087224 */ /* 0x000fc600078e0006 */
[----:B------:R-:W-:-:S03]  /*1260*/  LOP3.LUT R9, R9, 0x800fffff, R7, 0xf8, !PT ;  /* 0x800fffff09097812 */ /* 0x000fc600078ef807 */
[----:B------:R-:W-:-:S03]  /*1270*/  DFMA R20, R16, -R2, 1 ;  /* 0x3ff000001014742b */ /* 0x000fc60000000802 */
[----:B------:R-:W-:-:S05]  /*1280*/  @!P2 DFMA R8, R8, 2, -R18 ;  /* 0x400000000808a82b */ /* 0x000fca0000000812 */
[----:B------:R-:W-:Y:S01]  /*1290*/  DFMA R16, R16, R20, R16 ;  /* 0x000000141010722b */ /* 0x000fe20000000010 */
[----:B------:R-:W-:Y:S02]  /*12a0*/  IMAD.MOV.U32 R21, RZ, RZ, R11 ;  /* 0x000000ffff157224 */ /* 0x000fe400078e000b */
[----:B------:R-:W-:Y:S01]  /*12b0*/  IMAD.MOV.U32 R20, RZ, RZ, R14 ;  /* 0x000000ffff147224 */ /* 0x000fe200078e000e */
[----:B------:R-:W-:Y:S02]  /*12c0*/  @!P0 LOP3.LUT R20, R3, 0x7ff00000, RZ, 0xc0, !PT ;  /* 0x7ff0000003148812 */ /* 0x000fe400078ec0ff */
[----:B------:R-:W-:Y:S02]  /*12d0*/  @!P2 LOP3.LUT R21, R9, 0x7ff00000, RZ, 0xc0, !PT ;  /* 0x7ff000000915a812 */ /* 0x000fe400078ec0ff */
[----:B------:R-:W-:Y:S01]  /*12e0*/  DMUL R18, R16, R8 ;  /* 0x0000000810127228 */ /* 0x000fe20000000000 */
[----:B------:R-:W-:Y:S02]  /*12f0*/  VIADD R22, R20, 0xffffffff ;  /* 0xffffffff14167836 */ /* 0x000fe40000000000 */
[----:B------:R-:W-:-:S05]  /*1300*/  VIADD R13, R21, 0xffffffff ;  /* 0xffffffff150d7836 */ /* 0x000fca0000000000 */
[----:B------:R-:W-:Y:S01]  /*1310*/  DFMA R14, R18, -R2, R8 ;  /* 0x80000002120e722b */ /* 0x000fe20000000008 */
[----:B------:R-:W-:-:S04]  /*1320*/  ISETP.GT.U32.AND P0, PT, R13, 0x7feffffe, PT ;  /* 0x7feffffe0d00780c */ /* 0x000fc80003f04070 */
[----:B------:R-:W-:-:S03]  /*1330*/  ISETP.GT.U32.OR P0, PT, R22, 0x7feffffe, P0 ;  /* 0x7feffffe1600780c */ /* 0x000fc60000704470 */
[----:B------:R-:W-:-:S10]  /*1340*/  DFMA R14, R16, R14, R18 ;  /* 0x0000000e100e722b */ /* 0x000fd40000000012 */
[----:B------:R-:W-:Y:S05]  /*1350*/  @P0 BRA `(.L_x_23) ;  /* 0x00000000006c0947 */ /* 0x000fea0003800000 */
[----:B------:R-:W-:-:S04]  /*1360*/  LOP3.LUT R16, R5, 0x7ff00000, RZ, 0xc0, !PT ;  /* 0x7ff0000005107812 */ /* 0x000fc800078ec0ff */
[CC--:B------:R-:W-:Y:S02]  /*1370*/  VIADDMNMX R6, R11.reuse, -R16.reuse, 0xb9600000, !PT ;  /* 0xb96000000b067446 */ /* 0x0c0fe40007800910 */
[----:B------:R-:W-:Y:S02]  /*1380*/  ISETP.GE.U32.AND P0, PT, R11, R16, PT ;  /* 0x000000100b00720c */ /* 0x000fe40003f06070 */
[----:B------:R-:W-:Y:S02]  /*1390*/  VIMNMX R6, PT, PT, R6, 0x46a00000, PT ;  /* 0x46a0000006067848 */ /* 0x000fe40003fe0100 */
[----:B------:R-:W-:-:S05]  /*13a0*/  SEL R11, R12, 0x63400000, !P0 ;  /* 0x634000000c0b7807 */ /* 0x000fca0004000000 */
[----:B------:R-:W-:Y:S02]  /*13b0*/  IMAD.IADD R11, R6, 0x1, -R11 ;  /* 0x00000001060b7824 */ /* 0x000fe400078e0a0b */
[----:B------:R-:W-:Y:S02]  /*13c0*/  IMAD.MOV.U32 R6, RZ, RZ, RZ ;  /* 0x000000ffff067224 */ /* 0x000fe400078e00ff */
[----:B------:R-:W-:-:S06]  /*13d0*/  VIADD R7, R11, 0x7fe00000 ;  /* 0x7fe000000b077836 */ /* 0x000fcc0000000000 */
        /* <DEDUP_REMOVED lines=10> */
[----:B------:R-:W-:Y:S01]  /*1480*/  DMUL.RP R6, R14, R6 ;  /* 0x000000060e067228 */ /* 0x000fe20000008000 */
[----:B------:R-:W-:-:S06]  /*1490*/  IMAD.MOV.U32 R2, RZ, RZ, RZ ;  /* 0x000000ffff027224 */ /* 0x000fcc00078e00ff */
[----:B------:R-:W-:-:S03]  /*14a0*/  DFMA R2, R12, -R2, R14 ;  /* 0x800000020c02722b */ /* 0x000fc6000000000e */
[----:B------:R-:W-:-:S03]  /*14b0*/  LOP3.LUT R5, R7, R5, RZ, 0x3c, !PT ;  /* 0x0000000507057212 */ /* 0x000fc600078e3cff */
[----:B------:R-:W-:-:S04]  /*14c0*/  IADD3 R2, PT, PT, -R11, -0x43300000, RZ ;  /* 0xbcd000000b027810 */ /* 0x000fc80007ffe1ff */
[----:B------:R-:W-:-:S04]  /*14d0*/  FSETP.NEU.AND P0, PT, |R3|, R2, PT ;  /* 0x000000020300720b */ /* 0x000fc80003f0d200 */
[----:B------:R-:W-:Y:S02]  /*14e0*/  FSEL R12, R6, R12, !P0 ;  /* 0x0000000c060c7208 */ /* 0x000fe40004000000 */
[----:B------:R-:W-:Y:S01]  /*14f0*/  FSEL R13, R5, R13, !P0 ;  /* 0x0000000d050d7208 */ /* 0x000fe20004000000 */
[----:B------:R-:W-:Y:S06]  /*1500*/  BRA `(.L_x_24) ;  /* 0x0000000000547947 */ /* 0x000fec0003800000 */
.L_x_23:
[----:B------:R-:W-:-:S14]  /*1510*/  DSETP.NAN.AND P0, PT, R6, R6, PT ;  /* 0x000000060600722a */ /* 0x000fdc0003f08000 */
[----:B------:R-:W-:Y:S05]  /*1520*/  @P0 BRA `(.L_x_25) ;  /* 0x0000000000440947 */ /* 0x000fea0003800000 */
[----:B------:R-:W-:-:S14]  /*1530*/  DSETP.NAN.AND P0, PT, R4, R4, PT ;  /* 0x000000040400722a */ /* 0x000fdc0003f08000 */
[----:B------:R-:W-:Y:S05]  /*1540*/  @P0 BRA `(.L_x_26) ;  /* 0x0000000000300947 */ /* 0x000fea0003800000 */
[----:B------:R-:W-:Y:S01]  /*1550*/  ISETP.NE.AND P0, PT, R21, R20, PT ;  /* 0x000000141500720c */ /* 0x000fe20003f05270 */
[----:B------:R-:W-:Y:S02]  /*1560*/  IMAD.MOV.U32 R12, RZ, RZ, 0x0 ;  /* 0x00000000ff0c7424 */ /* 0x000fe400078e00ff */
[----:B------:R-:W-:-:S10]  /*1570*/  IMAD.MOV.U32 R13, RZ, RZ, -0x80000 ;  /* 0xfff80000ff0d7424 */ /* 0x000fd400078e00ff */
[----:B------:R-:W-:Y:S05]  /*1580*/  @!P0 BRA `(.L_x_24) ;  /* 0x0000000000348947 */ /* 0x000fea0003800000 */
[----:B------:R-:W-:Y:S02]  /*1590*/  ISETP.NE.AND P0, PT, R21, 0x7ff00000, PT ;  /* 0x7ff000001500780c */ /* 0x000fe40003f05270 */
[----:B------:R-:W-:Y:S02]  /*15a0*/  LOP3.LUT R13, R7, 0x80000000, R5, 0x48, !PT ;  /* 0x80000000070d7812 */ /* 0x000fe400078e4805 */
[----:B------:R-:W-:-:S13]  /*15b0*/  ISETP.EQ.OR P0, PT, R20, RZ, !P0 ;  /* 0x000000ff1400720c */ /* 0x000fda0004702670 */
[----:B------:R-:W-:Y:S01]  /*15c0*/  @P0 LOP3.LUT R2, R13, 0x7ff00000, RZ, 0xfc, !PT ;  /* 0x7ff000000d020812 */ /* 0x000fe200078efcff */
[----:B------:R-:W-:Y:S02]  /*15d0*/  @!P0 IMAD.MOV.U32 R12, RZ, RZ, RZ ;  /* 0x000000ffff0c8224 */ /* 0x000fe400078e00ff */
[----:B------:R-:W-:Y:S02]  /*15e0*/  @P0 IMAD.MOV.U32 R12, RZ, RZ, RZ ;  /* 0x000000ffff0c0224 */ /* 0x000fe400078e00ff */
[----:B------:R-:W-:Y:S01]  /*15f0*/  @P0 IMAD.MOV.U32 R13, RZ, RZ, R2 ;  /* 0x000000ffff0d0224 */ /* 0x000fe200078e0002 */
[----:B------:R-:W-:Y:S06]  /*1600*/  BRA `(.L_x_24) ;  /* 0x0000000000147947 */ /* 0x000fec0003800000 */
.L_x_26:
[----:B------:R-:W-:Y:S01]  /*1610*/  LOP3.LUT R13, R5, 0x80000, RZ, 0xfc, !PT ;  /* 0x00080000050d7812 */ /* 0x000fe200078efcff */
[----:B------:R-:W-:Y:S01]  /*1620*/  IMAD.MOV.U32 R12, RZ, RZ, R4 ;  /* 0x000000ffff0c7224 */ /* 0x000fe200078e0004 */
[----:B------:R-:W-:Y:S06]  /*1630*/  BRA `(.L_x_24) ;  /* 0x0000000000087947 */ /* 0x000fec0003800000 */
.L_x_25:
[----:B------:R-:W-:Y:S01]  /*1640*/  LOP3.LUT R13, R7, 0x80000, RZ, 0xfc, !PT ;  /* 0x00080000070d7812 */ /* 0x000fe200078efcff */
[----:B------:R-:W-:-:S07]  /*1650*/  IMAD.MOV.U32 R12, RZ, RZ, R6 ;  /* 0x000000ffff0c7224 */ /* 0x000fce00078e0006 */
.L_x_24:
[----:B------:R-:W-:Y:S05]  /*1660*/  BSYNC.RECONVERGENT B1 ;  /* 0x0000000000017941 */ /* 0x000fea0003800200 */
.L_x_22:
[----:B------:R-:W-:Y:S02]  /*1670*/  IMAD.MOV.U32 R11, RZ, RZ, 0x0 ;  /* 0x00000000ff0b7424 */ /* 0x000fe400078e00ff */
[----:B------:R-:W-:Y:S02]  /*1680*/  IMAD.MOV.U32 R2, RZ, RZ, R12 ;  /* 0x000000ffff027224 */ /* 0x000fe400078e000c */
[----:B------:R-:W-:Y:S01]  /*1690*/  IMAD.MOV.U32 R3, RZ, RZ, R13 ;  /* 0x000000ffff037224 */ /* 0x000fe200078e000d */
[----:B------:R-:W-:Y:S06]  /*16a0*/  RET.REL.NODEC R10 `(_Z10rsi_kernelPKdPdii) ;  /* 0xffffffe80a547950 */ /* 0x000fec0003c3ffff */
.L_x_27:
        /* <DEDUP_REMOVED lines=13> */
.L_x_47:


//--------------------- .text._Z10sma_kernelPKdPdii --------------------------
	.section	.text._Z10sma_kernelPKdPdii,"ax",@progbits
	.align	128
        .global         _Z10sma_kernelPKdPdii
        .type           _Z10sma_kernelPKdPdii,@function
        .size           _Z10sma_kernelPKdPdii,(.L_x_48 - _Z10sma_kernelPKdPdii)
        .other          _Z10sma_kernelPKdPdii,@"STO_CUDA_ENTRY STV_DEFAULT"
_Z10sma_kernelPKdPdii:
.text._Z10sma_kernelPKdPdii:
        /* <DEDUP_REMOVED lines=11> */
[----:B0-----:R-:W-:-:S06]  /*00b0*/  UIADD3 UR5, UPT, UPT, UR8, -0x1, URZ ;  /* 0xffffffff08057890 */ /* 0x001fcc000fffe0ff */
[----:B------:R-:W-:-:S13]  /*00c0*/  ISETP.GE.AND P0, PT, R0, UR5, PT ;  /* 0x0000000500007c0c */ /* 0x000fda000bf06270 */
[----:B------:R-:W0:Y:S02]  /*00d0*/  @!P0 LDC.64 R2, c[0x0][0x388] ;  /* 0x0000e200ff028b82 */ /* 0x000e240000000a00 */
[----:B0-----:R-:W-:-:S05]  /*00e0*/  @!P0 IMAD.WIDE R2, R0, 0x8, R2 ;  /* 0x0000000800028825 */ /* 0x001fca00078e0202 */
[----:B-1----:R0:W-:Y:S01]  /*00f0*/  @!P0 STG.E.64 desc[UR6][R2.64], RZ ;  /* 0x000000ff02008986 */ /* 0x0021e2000c101b06 */
[----:B------:R-:W-:Y:S05]  /*0100*/  @!P0 EXIT ;  /* 0x000000000000894d */ /* 0x000fea0003800000 */
[----:B------:R-:W-:Y:S01]  /*0110*/  UISETP.GE.AND UP0, UPT, UR8, 0x1, UPT ;  /* 0x000000010800788c */ /* 0x000fe2000bf06270 */
[----:B------:R-:W-:-:S08]  /*0120*/  CS2R R26, SRZ ;  /* 0x00000000001a7805 */ /* 0x000fd0000001ff00 */
[----:B------:R-:W-:Y:S05]  /*0130*/  BRA.U !UP0, `(.L_x_28) ;  /* 0x0000000508d07547 */ /* 0x000fea000b800000 */
[----:B0-----:R-:W-:Y:S01]  /*0140*/  VIADD R3, R0, -UR8 ;  /* 0x8000000800037c36 */ /* 0x001fe20008000000 */
[----:B------:R-:W0:Y:S01]  /*0150*/  LDC.64 R6, c[0x0][0x380] ;  /* 0x0000e000ff067b82 */ /* 0x000e220000000a00 */
[----:B------:R-:W-:Y:S01]  /*0160*/  BSSY.RECONVERGENT B0, `(.L_x_29) ;  /* 0x0000038000007945 */ /* 0x000fe20003800200 */
        /* <DEDUP_REMOVED lines=9> */
[----:B------:R-:W-:Y:S01]  /*0200*/  IMAD.MOV.U32 R8, RZ, RZ, 0x40 ;  /* 0x00000040ff087424 */ /* 0x000fe200078e00ff */
[----:B------:R-:W-:Y:S01]  /*0210*/  LOP3.LUT R28, R2, 0xfffffff0, RZ, 0xc0, !PT ;  /* 0xfffffff0021c7812 */ /* 0x000fe200078ec0ff */
[----:B------:R-:W-:Y:S01]  /*0220*/  IMAD.MOV.U32 R9, RZ, RZ, 0x0 ;  /* 0x00000000ff097424 */ /* 0x000fe200078e00ff */
[----:B------:R-:W-:Y:S01]  /*0230*/  CS2R R26, SRZ ;  /* 0x00000000001a7805 */ /* 0x000fe2000001ff00 */
[----:B0-----:R-:W-:-:S04]  /*0240*/  IMAD.WIDE.U32 R8, R6, 0x1, R8 ;  /* 0x0000000106087825 */ /* 0x001fc800078e0008 */
[----:B------:R-:W-:Y:S02]  /*0250*/  IMAD.MOV R28, RZ, RZ, -R28 ;  /* 0x000000ffff1c7224 */ /* 0x000fe400078e0a1c */
[----:B------:R-:W-:-:S07]  /*0260*/  IMAD.IADD R5, R9, 0x1, R7 ;  /* 0x0000000109057824 */ /* 0x000fce00078e0207 */
.L_x_31:
[----:B------:R-:W-:Y:S02]  /*0270*/  IMAD.MOV.U32 R10, RZ, RZ, R8 ;  /* 0x000000ffff0a7224 */ /* 0x000fe400078e0008 */
[----:B------:R-:W-:Y:S02]  /*0280*/  IMAD.MOV.U32 R11, RZ, RZ, R5 ;  /* 0x000000ffff0b7224 */ /* 0x000fe400078e0005 */
[----:B------:R-:W-:-:S05]  /*0290*/  IMAD.WIDE R24, R3, 0x8, R10 ;  /* 0x0000000803187825 */ /* 0x000fca00078e020a */
[----:B------:R-:W2:Y:S04]  /*02a0*/  LDG.E.64 R10, desc[UR6][R24.64+-0x38] ;  /* 0xffffc806180a7981 */ /* 0x000ea8000c1e1b00 */
[----:B------:R-:W3:Y:S04]  /*02b0*/  LDG.E.64 R20, desc[UR6][R24.64+-0x30] ;  /* 0xffffd00618147981 */ /* 0x000ee8000c1e1b00 */
[----:B------:R-:W4:Y:S04]  /*02c0*/  LDG.E.64 R22, desc[UR6][R24.64+-0x28] ;  /* 0xffffd80618167981 */ /* 0x000f28000c1e1b00 */
[----:B------:R-:W5:Y:S04]  /*02d0*/  LDG.E.64 R18, desc[UR6][R24.64+-0x20] ;  /* 0xffffe00618127981 */ /* 0x000f68000c1e1b00 */
[----:B------:R-:W5:Y:S04]  /*02e0*/  LDG.E.64 R16, desc[UR6][R24.64+-0x18] ;  /* 0xffffe80618107981 */ /* 0x000f68000c1e1b00 */
[----:B------:R-:W5:Y:S04]  /*02f0*/  LDG.E.64 R14, desc[UR6][R24.64+-0x10] ;  /* 0xfffff006180e7981 */ /* 0x000f68000c1e1b00 */
[----:B------:R-:W5:Y:S01]  /*0300*/  LDG.E.64 R12, desc[UR6][R24.64+-0x8] ;  /* 0xfffff806180c7981 */ /* 0x000f62000c1e1b00 */
[----:B--2---:R-:W-:-:S03]  /*0310*/  DADD R10, R10, R26 ;  /* 0x000000000a0a7229 */ /* 0x004fc6000000001a */
[----:B------:R-:W2:Y:S05]  /*0320*/  LDG.E.64 R26, desc[UR6][R24.64+0x40] ;  /* 0x00004006181a7981 */ /* 0x000eaa000c1e1b00 */
[----:B---3--:R-:W-:Y:S02]  /*0330*/  DADD R20, R10, R20 ;  /* 0x000000000a147229 */ /* 0x008fe40000000014 */
[----:B------:R-:W3:Y:S06]  /*0340*/  LDG.E.64 R10, desc[UR6][R24.64] ;  /* 0x00000006180a7981 */ /* 0x000eec000c1e1b00 */
[----:B----4-:R-:W-:-:S02]  /*0350*/  DADD R22, R20, R22 ;  /* 0x0000000014167229 */ /* 0x010fc40000000016 */
[----:B------:R-:W4:Y:S06]  /*0360*/  LDG.E.64 R20, desc[UR6][R24.64+0x8] ;  /* 0x0000080618147981 */ /* 0x000f2c000c1e1b00 */
[----:B-----5:R-:W-:Y:S02]  /*0370*/  DADD R18, R22, R18 ;  /* 0x0000000016127229 */ /* 0x020fe40000000012 */
[----:B------:R-:W5:Y:S06]  /*0380*/  LDG.E.64 R22, desc[UR6][R24.64+0x10] ;  /* 0x0000100618167981 */ /* 0x000f6c000c1e1b00 */
[----:B------:R-:W-:-:S02]  /*0390*/  DADD R16, R18, R16 ;  /* 0x0000000012107229 */ /* 0x000fc40000000010 */
[----:B------:R-:W2:Y:S06]  /*03a0*/  LDG.E.64 R18, desc[UR6][R24.64+0x18] ;  /* 0x0000180618127981 */ /* 0x000eac000c1e1b00 */
[----:B------:R-:W-:Y:S02]  /*03b0*/  DADD R14, R16, R14 ;  /* 0x00000000100e7229 */ /* 0x000fe4000000000e */
[----:B------:R-:W2:Y:S06]  /*03c0*/  LDG.E.64 R16, desc[UR6][R24.64+0x20] ;  /* 0x0000200618107981 */ /* 0x000eac000c1e1b00 */
[----:B------:R-:W-:-:S02]  /*03d0*/  DADD R12, R14, R12 ;  /* 0x000000000e0c7229 */ /* 0x000fc4000000000c */
[----:B------:R-:W2:Y:S06]  /*03e0*/  LDG.E.64 R14, desc[UR6][R24.64+0x28] ;  /* 0x00002806180e7981 */ /* 0x000eac000c1e1b00 */
[----:B---3--:R-:W-:Y:S02]  /*03f0*/  DADD R10, R12, R10 ;  /* 0x000000000c0a7229 */ /* 0x008fe4000000000a */
[----:B------:R-:W3:Y:S06]  /*0400*/  LDG.E.64 R12, desc[UR6][R24.64+0x30] ;  /* 0x00003006180c7981 */ /* 0x000eec000c1e1b00 */
[----:B----4-:R-:W-:-:S02]  /*0410*/  DADD R20, R10, R20 ;  /* 0x000000000a147229 */ /* 0x010fc40000000014 */
[----:B------:R-:W4:Y:S06]  /*0420*/  LDG.E.64 R10, desc[UR6][R24.64+0x38] ;  /* 0x00003806180a7981 */ /* 0x000f2c000c1e1b00 */
[----:B-----5:R-:W-:-:S08]  /*0430*/  DADD R20, R20, R22 ;  /* 0x0000000014147229 */ /* 0x020fd00000000016 */
[----:B--2---:R-:W-:-:S08]  /*0440*/  DADD R18, R20, R18 ;  /* 0x0000000014127229 */ /* 0x004fd00000000012 */
[----:B------:R-:W-:Y:S01]  /*0450*/  DADD R16, R18, R16 ;  /* 0x0000000012107229 */ /* 0x000fe20000000010 */
[----:B------:R-:W-:-:S07]  /*0460*/  VIADD R28, R28, 0x10 ;  /* 0x000000101c1c7836 */ /* 0x000fce0000000000 */
[----:B------:R-:W-:Y:S01]  /*0470*/  DADD R14, R16, R14 ;  /* 0x00000000100e7229 */ /* 0x000fe2000000000e */
[----:B------:R-:W-:Y:S01]  /*0480*/  ISETP.NE.AND P0, PT, R28, RZ, PT ;  /* 0x000000ff1c00720c */ /* 0x000fe20003f05270 */
[----:B------:R-:W-:-:S06]  /*0490*/  VIADD R3, R3, 0x10 ;  /* 0x0000001003037836 */ /* 0x000fcc0000000000 */
[----:B---3--:R-:W-:-:S08]  /*04a0*/  DADD R12, R14, R12 ;  /* 0x000000000e0c7229 */ /* 0x008fd0000000000c */
[----:B----4-:R-:W-:-:S08]  /*04b0*/  DADD R10, R12, R10 ;  /* 0x000000000c0a7229 */ /* 0x010fd0000000000a */
[----:B------:R-:W-:Y:S01]  /*04c0*/  DADD R26, R10, R26 ;  /* 0x000000000a1a7229 */ /* 0x000fe2000000001a */
[----:B------:R-:W-:Y:S10]  /*04d0*/  @P0 BRA `(.L_x_31) ;  /* 0xfffffffc00640947 */ /* 0x000ff4000383ffff */
.L_x_30:
[----:B------:R-:W-:Y:S05]  /*04e0*/  BSYNC.RECONVERGENT B0 ;  /* 0x0000000000007941 */ /* 0x000fea0003800200 */
.L_x_29:
[----:B------:R-:W-:Y:S04]  /*04f0*/  BSSY.RECONVERGENT B0, `(.L_x_28) ;  /* 0x0000038000007945 */ /* 0x000fe80003800200 */
[----:B------:R-:W-:Y:S05]  /*0500*/  @!P1 BRA `(.L_x_32) ;  /* 0x0000000000d89947 */ /* 0x000fea0003800000 */
[----:B------:R-:W-:Y:S01]  /*0510*/  ISETP.GE.U32.AND P0, PT, R4, 0x8, PT ;  /* 0x000000080400780c */ /* 0x000fe20003f06070 */
[----:B------:R-:W-:Y:S01]  /*0520*/  BSSY.RECONVERGENT B1, `(.L_x_33) ;  /* 0x0000017000017945 */ /* 0x000fe20003800200 */
[----:B------:R-:W-:-:S04]  /*0530*/  LOP3.LUT R24, R2, 0x7, RZ, 0xc0, !PT ;  /* 0x0000000702187812 */ /* 0x000fc800078ec0ff */
[----:B------:R-:W-:-:S07]  /*0540*/  ISETP.NE.AND P1, PT, R24, RZ, PT ;  /* 0x000000ff1800720c */ /* 0x000fce0003f25270 */
[----:B------:R-:W-:Y:S06]  /*0550*/  @!P0 BRA `(.L_x_34) ;  /* 0x00000000004c8947 */ /* 0x000fec0003800000 */
[----:B------:R-:W1:Y:S02]  /*0560*/  LDC.64 R22, c[0x0][0x380] ;  /* 0x0000e000ff167b82 */ /* 0x000e640000000a00 */
[----:B-1----:R-:W-:-:S05]  /*0570*/  IMAD.WIDE R22, R3, 0x8, R22 ;  /* 0x0000000803167825 */ /* 0x002fca00078e0216 */
[----:B------:R-:W2:Y:S04]  /*0580*/  LDG.E.64 R18, desc[UR6][R22.64+0x8] ;  /* 0x0000080616127981 */ /* 0x000ea8000c1e1b00 */
[----:B------:R-:W3:Y:S04]  /*0590*/  LDG.E.64 R16, desc[UR6][R22.64+0x10] ;  /* 0x0000100616107981 */ /* 0x000ee8000c1e1b00 */
[----:B------:R-:W4:Y:S04]  /*05a0*/  LDG.E.64 R14, desc[UR6][R22.64+0x18] ;  /* 0x00001806160e7981 */ /* 0x000f28000c1e1b00 */
[----:B------:R-:W5:Y:S04]  /*05b0*/  LDG.E.64 R12, desc[UR6][R22.64+0x20] ;  /* 0x00002006160c7981 */ /* 0x000f68000c1e1b00 */
[----:B------:R-:W5:Y:S04]  /*05c0*/  LDG.E.64 R10, desc[UR6][R22.64+0x28] ;  /* 0x00002806160a7981 */ /* 0x000f68000c1e1b00 */
[----:B------:R-:W5:Y:S04]  /*05d0*/  LDG.E.64 R8, desc[UR6][R22.64+0x30] ;  /* 0x0000300616087981 */ /* 0x000f68000c1e1b00 */
[----:B------:R-:W5:Y:S04]  /*05e0*/  LDG.E.64 R4, desc[UR6][R22.64+0x38] ;  /* 0x0000380616047981 */ /* 0x000f68000c1e1b00 */
[----:B------:R-:W5:Y:S01]  /*05f0*/  LDG.E.64 R20, desc[UR6][R22.64+0x40] ;  /* 0x0000400616147981 */ /* 0x000f62000c1e1b00 */
[----:B------:R-:W-:Y:S01]  /*0600*/  VIADD R3, R3, 0x8 ;  /* 0x0000000803037836 */ /* 0x000fe20000000000 */
[----:B--2---:R-:W-:-:S08]  /*0610*/  DADD R18, R26, R18 ;  /* 0x000000001a127229 */ /* 0x004fd00000000012 */
[----:B---3--:R-:W-:-:S08]  /*0620*/  DADD R16, R18, R16 ;  /* 0x0000000012107229 */ /* 0x008fd00000000010 */
[----:B----4-:R-:W-:-:S08]  /*0630*/  DADD R14, R16, R14 ;  /* 0x00000000100e7229 */ /* 0x010fd0000000000e */
[----:B-----5:R-:W-:-:S08]  /*0640*/  DADD R12, R14, R12 ;  /* 0x000000000e0c7229 */ /* 0x020fd0000000000c */
[----:B------:R-:W-:-:S08]  /*0650*/  DADD R10, R12, R10 ;  /* 0x000000000c0a7229 */ /* 0x000fd0000000000a */
[----:B------:R-:W-:-:S08]  /*0660*/  DADD R8, R10, R8 ;  /* 0x000000000a087229 */ /* 0x000fd00000000008 */
[----:B------:R-:W-:-:S08]  /*0670*/  DADD R4, R8, R4 ;  /* 0x0000000008047229 */ /* 0x000fd00000000004 */
[----:B------:R-:W-:-:S11]  /*0680*/  DADD R26, R4, R20 ;  /* 0x00000000041a7229 */ /* 0x000fd60000000014 */
.L_x_34:
[----:B------:R-:W-:Y:S05]  /*0690*/  BSYNC.RECONVERGENT B1 ;  /* 0x0000000000017941 */ /* 0x000fea0003800200 */
.L_x_33:
        /* <DEDUP_REMOVED lines=11> */
[----:B------:R-:W5:Y:S01]  /*0750*/  LDG.E.64 R14, desc[UR6][R4.64+0x20] ;  /* 0x00002006040e7981 */ /* 0x000f62000c1e1b00 */
[----:B------:R-:W-:Y:S01]  /*0760*/  VIADD R3, R3, 0x4 ;  /* 0x0000000403037836 */ /* 0x000fe20000000000 */
[----:B--2---:R-:W-:-:S08]  /*0770*/  DADD R8, R26, R8 ;  /* 0x000000001a087229 */ /* 0x004fd00000000008 */
[----:B---3--:R-:W-:-:S08]  /*0780*/  DADD R8, R8, R10 ;  /* 0x0000000008087229 */ /* 0x008fd0000000000a */
[----:B----4-:R-:W-:-:S08]  /*0790*/  DADD R8, R8, R12 ;  /* 0x0000000008087229 */ /* 0x010fd0000000000c */
[----:B-----5:R-:W-:-:S11]  /*07a0*/  DADD R26, R8, R14 ;  /* 0x00000000081a7229 */ /* 0x020fd6000000000e */
.L_x_36:
[----:B------:R-:W-:Y:S05]  /*07b0*/  BSYNC.RECONVERGENT B1 ;  /* 0x0000000000017941 */ /* 0x000fea0003800200 */
.L_x_35:
[----:B------:R-:W-:Y:S05]  /*07c0*/  @!P1 BRA `(.L_x_32) ;  /* 0x0000000000289947 */ /* 0x000fea0003800000 */
[----:B0-----:R-:W-:Y:S01]  /*07d0*/  IADD3 R6, P0, PT, R6, 0x8, RZ ;  /* 0x0000000806067810 */ /* 0x001fe20007f1e0ff */
[----:B------:R-:W-:-:S04]  /*07e0*/  IMAD.MOV R2, RZ, RZ, -R2 ;  /* 0x000000ffff027224 */ /* 0x000fc800078e0a02 */
[----:B------:R-:W-:-:S08]  /*07f0*/  IMAD.X R7, RZ, RZ, R7, P0 ;  /* 0x000000ffff077224 */ /* 0x000fd000000e0607 */
.L_x_37:
[----:B------:R-:W-:-:S06]  /*0800*/  IMAD.WIDE R4, R3, 0x8, R6 ;  /* 0x0000000803047825 */ /* 0x000fcc00078e0206 */
[----:B------:R-:W2:Y:S01]  /*0810*/  LDG.E.64 R4, desc[UR6][R4.64] ;  /* 0x0000000604047981 */ /* 0x000ea2000c1e1b00 */
[----:B------:R-:W-:Y:S02]  /*0820*/  VIADD R2, R2, 0x1 ;  /* 0x0000000102027836 */ /* 0x000fe40000000000 */
[----:B------:R-:W-:-:S03]  /*0830*/  VIADD R3, R3, 0x1 ;  /* 0x0000000103037836 */ /* 0x000fc60000000000 */
[----:B------:R-:W-:Y:S01]  /*0840*/  ISETP.NE.AND P0, PT, R2, RZ, PT ;  /* 0x000000ff0200720c */ /* 0x000fe20003f05270 */
[----:B--2---:R-:W-:-:S12]  /*0850*/  DADD R26, R4, R26 ;  /* 0x00000000041a7229 */ /* 0x004fd8000000001a */
[----:B------:R-:W-:Y:S05]  /*0860*/  @P0 BRA `(.L_x_37) ;  /* 0xfffffffc00e40947 */ /* 0x000fea000383ffff */
.L_x_32:
[----:B------:R-:W-:Y:S05]  /*0870*/  BSYNC.RECONVERGENT B0 ;  /* 0x0000000000007941 */ /* 0x000fea0003800200 */
.L_x_28:
[----:B0-----:R-:W0:Y:S01]  /*0880*/  I2F.F64 R6, UR8 ;  /* 0x0000000800067d12 */ /* 0x001e220008201c00 */
[----:B------:R-:W-:Y:S01]  /*0890*/  IMAD.MOV.U32 R2, RZ, RZ, 0x1 ;  /* 0x00000001ff027424 */ /* 0x000fe200078e00ff */
[----:B------:R-:W-:Y:S01]  /*08a0*/  FSETP.GEU.AND P1, PT, |R27|, 6.5827683646048100446e-37, PT ;  /* 0x036000001b00780b */ /* 0x000fe20003f2e200 */
[----:B------:R-:W-:Y:S05]  /*08b0*/  BSSY.RECONVERGENT B0, `(.L_x_38) ;  /* 0x0000011000007945 */ /* 0x000fea0003800200 */
[----:B0-----:R-:W0:Y:S02]  /*08c0*/  MUFU.RCP64H R3, R7 ;  /* 0x0000000700037308 */ /* 0x001e240000001800 */
        /* <DEDUP_REMOVED lines=14> */
[----:B------:R-:W-:Y:S05]  /*09b0*/  CALL.REL.NOINC `($__internal_2_$__cuda_sm20_div_rn_f64_full) ;  /* 0x0000000000147944 */ /* 0x000fea0003c00000 */
.L_x_39:
[----:B------:R-:W-:Y:S05]  /*09c0*/  BSYNC.RECONVERGENT B0 ;  /* 0x0000000000007941 */ /* 0x000fea0003800200 */
.L_x_38:
[----:B------:R-:W0:Y:S02]  /*09d0*/  LDC.64 R4, c[0x0][0x388] ;  /* 0x0000e200ff047b82 */ /* 0x000e240000000a00 */
[----:B0-----:R-:W-:-:S05]  /*09e0*/  IMAD.WIDE R4, R0, 0x8, R4 ;  /* 0x0000000800047825 */ /* 0x001fca00078e0204 */
[----:B------:R-:W-:Y:S01]  /*09f0*/  STG.E.64 desc[UR6][R4.64], R2 ;  /* 0x0000000204007986 */ /* 0x000fe2000c101b06 */
[----:B------:R-:W-:Y:S05]  /*0a00*/  EXIT ;  /* 0x000000000000794d */ /* 0x000fea0003800000 */
        .weak           $__internal_2_$__cuda_sm20_div_rn_f64_full
        .type           $__internal_2_$__cuda_sm20_div_rn_f64_full,@function
        .size           $__internal_2_$__cuda_sm20_div_rn_f64_full,(.L_x_48 - $__internal_2_$__cuda_sm20_div_rn_f64_full)
$__internal_2_$__cuda_sm20_div_rn_f64_full:
        /* <DEDUP_REMOVED lines=67> */
.L_x_41:
        /* <DEDUP_REMOVED lines=16> */
.L_x_44:
[----:B------:R-:W-:Y:S01]  /*0f40*/  LOP3.LUT R13, R7, 0x80000, RZ, 0xfc, !PT ;  /* 0x00080000070d7812 */ /* 0x000fe200078efcff */
[----:B------:R-:W-:Y:S01]  /*0f50*/  IMAD.MOV.U32 R12, RZ, RZ, R6 ;  /* 0x000000ffff0c7224 */ /* 0x000fe200078e0006 */
[----:B------:R-:W-:Y:S06]  /*0f60*/  BRA `(.L_x_42) ;  /* 0x0000000000087947 */ /* 0x000fec0003800000 */
.L_x_43:
[----:B------:R-:W-:Y:S01]  /*0f70*/  LOP3.LUT R13, R5, 0x80000, RZ, 0xfc, !PT ;  /* 0x00080000050d7812 */ /* 0x000fe200078efcff */
[----:B------:R-:W-:-:S07]  /*0f80*/  IMAD.MOV.U32 R12, RZ, RZ, R4 ;  /* 0x000000ffff0c7224 */ /* 0x000fce00078e0004 */
.L_x_42:
[----:B------:R-:W-:Y:S05]  /*0f90*/  BSYNC.RECONVERGENT B1 ;  /* 0x0000000000017941 */ /* 0x000fea0003800200 */
.L_x_40:
[----:B------:R-:W-:Y:S02]  /*0fa0*/  IMAD.MOV.U32 R11, RZ, RZ, 0x0 ;  /* 0x00000000ff0b7424 */ /* 0x000fe400078e00ff */
[----:B------:R-:W-:Y:S02]  /*0fb0*/  IMAD.MOV.U32 R2, RZ, RZ, R12 ;  /* 0x000000ffff027224 */ /* 0x000fe400078e000c */
[----:B------:R-:W-:Y:S01]  /*0fc0*/  IMAD.MOV.U32 R3, RZ, RZ, R13 ;  /* 0x000000ffff037224 */ /* 0x000fe200078e000d */
[----:B------:R-:W-:Y:S06]  /*0fd0*/  RET.REL.NODEC R10 `(_Z10sma_kernelPKdPdii) ;  /* 0xfffffff00a087950 */ /* 0x000fec0003c3ffff */
.L_x_45:
        /* <DEDUP_REMOVED lines=10> */
.L_x_48:


//--------------------- .nv.shared.reserved.0     --------------------------
	.section	.nv.shared.reserved.0,"aw",@nobits
	.weak		__nv_reservedSMEM_offset_0_alias
	.size		__nv_reservedSMEM_offset_0_alias, 0, 64
	.other		__nv_reservedSMEM_offset_0_alias,@"STO_CUDA_RESERVED_SHARED STV_DEFAULT"
__nv_reservedSMEM_offset_0_alias:
	.zero		0
	.zero		64


//--------------------- .nv.global                --------------------------
	.section	.nv.global,"aw",@nobits
.nv.global:
	.type		_ZN34_INTERNAL_762544d1_4_k_cu_a3e05b406thrust24THRUST_300001_SM_1000_NS3seqE,@object
	.size		_ZN34_INTERNAL_762544d1_4_k_cu_a3e05b406thrust24THRUST_300001_SM_1000_NS3seqE,(_ZN34_INTERNAL_762544d1_4_k_cu_a3e05b404cuda3std3__48in_placeE - _ZN34_INTERNAL_762544d1_4_k_cu_a3e05b406thrust24THRUST_300001_SM_1000_NS3seqE)
_ZN34_INTERNAL_762544d1_4_k_cu_a3e05b406thrust24THRUST_300001_SM_1000_NS3seqE:
	.zero		1
	.type		_ZN34_INTERNAL_762544d1_4_k_cu_a3e05b404cuda3std3__48in_placeE,@object
	.size		_ZN34_INTERNAL_762544d1_4_k_cu_a3e05b404cuda3std3__48in_placeE,(_ZN34_INTERNAL_762544d1_4_k_cu_a3e05b404cuda3std6ranges3__45__cpo4sizeE - _ZN34_INTERNAL_762544d1_4_k_cu_a3e05b404cuda3std3__48in_placeE)
_ZN34_INTERNAL_762544d1_4_k_cu_a3e05b404cuda3std3__48in_placeE:
	.zero		1
	.type		_ZN34_INTERNAL_762544d1_4_k_cu_a3e05b404cuda3std6ranges3__45__cpo4sizeE,@object
	.size		_ZN34_INTERNAL_762544d1_4_k_cu_a3e05b404cuda3std6ranges3__45__cpo4sizeE,(_ZN34_INTERNAL_762544d1_4_k_cu_a3e05b406thrust24THRUST_300001_SM_1000_NS12placeholders2_3E - _ZN34_INTERNAL_762544d1_4_k_cu_a3e05b404cuda3std6ranges3__45__cpo4sizeE)
_ZN34_INTERNAL_762544d1_4_k_cu_a3e05b404cuda3std6ranges3__45__cpo4sizeE:
	.zero		1
	.type		_ZN34_INTERNAL_762544d1_4_k_cu_a3e05b406thrust24THRUST_300001_SM_1000_NS12placeholders2_3E,@object
	.size		_ZN34_INTERNAL_762544d1_4_k_cu_a3e05b406thrust24THRUST_300001_SM_1000_NS12placeholders2_3E,(_ZN34_INTERNAL_762544d1_4_k_cu_a3e05b404cuda3std3__45__cpo6cbeginE - _ZN34_INTERNAL_762544d1_4_k_cu_a3e05b406thrust24THRUST_300001_SM_1000_NS12placeholders2_3E)
_ZN34_INTERNAL_762544d1_4_k_cu_a3e05b406thrust24THRUST_300001_SM_1000_NS12placeholders2_3E:
	.zero		1
	.type		_ZN34_INTERNAL_762544d1_4_k_cu_a3e05b404cuda3std3__45__cpo6cbeginE,@object
	.size		_ZN34_INTERNAL_762544d1_4_k_cu_a3e05b404cuda3std3__45__cpo6cbeginE,(_ZN34_INTERNAL_762544d1_4_k_cu_a3e05b404cuda3std6ranges3__45__cpo6cbeginE - _ZN34_INTERNAL_762544d1_4_k_cu_a3e05b404cuda3std3__45__cpo6cbeginE)
_ZN34_INTERNAL_762544d1_4_k_cu_a3e05b404cuda3std3__45__cpo6cbeginE:
	.zero		1
	.type		_ZN34_INTERNAL_762544d1_4_k_cu_a3e05b404cuda3std6ranges3__45__cpo6cbeginE,@object
	.size		_ZN34_INTERNAL_762544d1_4_k_cu_a3e05b404cuda3std6ranges3__45__cpo6cbeginE,(_ZN34_INTERNAL_762544d1_4_k_cu_a3e05b406thrust24THRUST_300001_SM_1000_NS12placeholders2_7E - _ZN34_INTERNAL_762544d1_4_k_cu_a3e05b404cuda3std6ranges3__45__cpo6cbeginE)
_ZN34_INTERNAL_762544d1_4_k_cu_a3e05b404cuda3std6ranges3__45__cpo6cbeginE:
	.zero		1
	.type		_ZN34_INTERNAL_762544d1_4_k_cu_a3e05b406thrust24THRUST_300001_SM_1000_NS12placeholders2_7E,@object
	.size		_ZN34_INTERNAL_762544d1_4_k_cu_a3e05b406thrust24THRUST_300001_SM_1000_NS12placeholders2_7E,(_ZN34_INTERNAL_762544d1_4_k_cu_a3e05b404cuda3std3__45__cpo7crbeginE - _ZN34_INTERNAL_762544d1_4_k_cu_a3e05b406thrust24THRUST_300001_SM_1000_NS12placeholders2_7E)
_ZN34_INTERNAL_762544d1_4_k_cu_a3e05b406thrust24THRUST_300001_SM_1000_NS12placeholders2_7E:
	.zero		1
	.type		_ZN34_INTERNAL_762544d1_4_k_cu_a3e05b404cuda3std3__45__cpo7crbeginE,@object
	.size		_ZN34_INTERNAL_762544d1_4_k_cu_a3e05b404cuda3std3__45__cpo7crbeginE,(_ZN34_INTERNAL_762544d1_4_k_cu_a3e05b404cuda3std6ranges3__45__cpo4nextE - _ZN34_INTERNAL_762544d1_4_k_cu_a3e05b404cuda3std3__45__cpo7crbeginE)
_ZN34_INTERNAL_762544d1_4_k_cu_a3e05b404cuda3std3__45__cpo7crbeginE:
	.zero		1
	.type		_ZN34_INTERNAL_762544d1_4_k_cu_a3e05b404cuda3std6ranges3__45__cpo4nextE,@object
	.size		_ZN34_INTERNAL_762544d1_4_k_cu_a3e05b404cuda3std6ranges3__45__cpo4nextE,(_ZN34_INTERNAL_762544d1_4_k_cu_a3e05b404cuda3std6ranges3__45__cpo4swapE - _ZN34_INTERNAL_762544d1_4_k_cu_a3e05b404cuda3std6ranges3__45__cpo4nextE)
_ZN34_INTERNAL_762544d1_4_k_cu_a3e05b404cuda3std6ranges3__45__cpo4nextE:
	.zero		1
	.type		_ZN34_INTERNAL_762544d1_4_k_cu_a3e05b404cuda3std6ranges3__45__cpo4swapE,@object
	.size		_ZN34_INTERNAL_762544d1_4_k_cu_a3e05b404cuda3std6ranges3__45__cpo4swapE,(_ZN34_INTERNAL_762544d1_4_k_cu_a3e05b406thrust24THRUST_300001_SM_1000_NS8cuda_cub10par_nosyncE - _ZN34_INTERNAL_762544d1_4_k_cu_a3e05b404cuda3std6ranges3__45__cpo4swapE)
_ZN34_INTERNAL_762544d1_4_k_cu_a3e05b404cuda3std6ranges3__45__cpo4swapE:
	.zero		1
	.type		_ZN34_INTERNAL_762544d1_4_k_cu_a3e05b406thrust24THRUST_300001_SM_1000_NS8cuda_cub10par_nosyncE,@object
	.size		_ZN34_INTERNAL_762544d1_4_k_cu_a3e05b406thrust24THRUST_300001_SM_1000_NS8cuda_cub10par_nosyncE,(_ZN34_INTERNAL_762544d1_4_k_cu_a3e05b406thrust24THRUST_300001_SM_1000_NS12placeholders2_9E - _ZN34_INTERNAL_762544d1_4_k_cu_a3e05b406thrust24THRUST_300001_SM_1000_NS8cuda_cub10par_nosyncE)
_ZN34_INTERNAL_762544d1_4_k_cu_a3e05b406thrust24THRUST_300001_SM_1000_NS8cuda_cub10par_nosyncE:
	.zero		1
	.type		_ZN34_INTERNAL_762544d1_4_k_cu_a3e05b406thrust24THRUST_300001_SM_1000_NS12placeholders2_9E,@object
	.size		_ZN34_INTERNAL_762544d1_4_k_cu_a3e05b406thrust24THRUST_300001_SM_1000_NS12placeholders2_9E,(_ZN34_INTERNAL_762544d1_4_k_cu_a3e05b404cuda3std3__436_GLOBAL__N__762544d1_4_k_cu_a3e05b406ignoreE - _ZN34_INTERNAL_762544d1_4_k_cu_a3e05b406thrust24THRUST_300001_SM_1000_NS12placeholders2_9E)
_ZN34_INTERNAL_762544d1_4_k_cu_a3e05b406thrust24THRUST_300001_SM_1000_NS12placeholders2_9E:
	.zero		1
	.type		_ZN34_INTERNAL_762544d1_4_k_cu_a3e05b404cuda3std3__436_GLOBAL__N__762544d1_4_k_cu_a3e05b406ignoreE,@object
	.size		_ZN34_INTERNAL_762544d1_4_k_cu_a3e05b404cuda3std3__436_GLOBAL__N__762544d1_4_k_cu_a3e05b406ignoreE,(_ZN34_INTERNAL_762544d1_4_k_cu_a3e05b404cuda3std6ranges3__45__cpo4dataE - _ZN34_INTERNAL_762544d1_4_k_cu_a3e05b404cuda3std3__436_GLOBAL__N__762544d1_4_k_cu_a3e05b406ignoreE)
_ZN34_INTERNAL_762544d1_4_k_cu_a3e05b404cuda3std3__436_GLOBAL__N__762544d1_4_k_cu_a3e05b406ignoreE:
	.zero		1
	.type		_ZN34_INTERNAL_762544d1_4_k_cu_a3e05b404cuda3std6ranges3__45__cpo4dataE,@object
	.size		_ZN34_INTERNAL_762544d1_4_k_cu_a3e05b404cuda3std6ranges3__45__cpo4dataE,(_ZN34_INTERNAL_762544d1_4_k_cu_a3e05b406thrust24THRUST_300001_SM_1000_NS12placeholders2_1E - _ZN34_INTERNAL_762544d1_4_k_cu_a3e05b404cuda3std6ranges3__45__cpo4dataE)
_ZN34_INTERNAL_762544d1_4_k_cu_a3e05b404cuda3std6ranges3__45__cpo4dataE:
	.zero		1
	.type		_ZN34_INTERNAL_762544d1_4_k_cu_a3e05b406thrust24THRUST_300001_SM_1000_NS12placeholders2_1E,@object
	.size		_ZN34_INTERNAL_762544d1_4_k_cu_a3e05b406thrust24THRUST_300001_SM_1000_NS12placeholders2_1E,(_ZN34_INTERNAL_762544d1_4_k_cu_a3e05b404cuda3std3__45__cpo5beginE - _ZN34_INTERNAL_762544d1_4_k_cu_a3e05b406thrust24THRUST_300001_SM_1000_NS12placeholders2_1E)
_ZN34_INTERNAL_762544d1_4_k_cu_a3e05b406thrust24THRUST_300001_SM_1000_NS12placeholders2_1E:
	.zero		1
	.type		_ZN34_INTERNAL_762544d1_4_k_cu_a3e05b404cuda3std3__45__cpo5beginE,@object
	.size		_ZN34_INTERNAL_762544d1_4_k_cu_a3e05b404cuda3std3__45__cpo5beginE,(_ZN34_INTERNAL_762544d1_4_k_cu_a3e05b404cuda3std6ranges3__45__cpo5beginE - _ZN34_INTERNAL_762544d1_4_k_cu_a3e05b404cuda3std3__45__cpo5beginE)
_ZN34_INTERNAL_762544d1_4_k_cu_a3e05b404cuda3std3__45__cpo5beginE:
	.zero		1
	.type		_ZN34_INTERNAL_762544d1_4_k_cu_a3e05b404cuda3std6ranges3__45__cpo5beginE,@object
	.size		_ZN34_INTERNAL_762544d1_4_k_cu_a3e05b404cuda3std6ranges3__45__cpo5beginE,(_ZN34_INTERNAL_762544d1_4_k_cu_a3e05b406thrust24THRUST_300001_SM_1000_NS12placeholders2_5E - _ZN34_INTERNAL_762544d1_4_k_cu_a3e05b404cuda3std6ranges3__45__cpo5beginE)
_ZN34_INTERNAL_762544d1_4_k_cu_a3e05b404cuda3std6ranges3__45__cpo5beginE:
	.zero		1
	.type		_ZN34_INTERNAL_762544d1_4_k_cu_a3e05b406thrust24THRUST_300001_SM_1000_NS12placeholders2_5E,@object
	.size		_ZN34_INTERNAL_762544d1_4_k_cu_a3e05b406thrust24THRUST_300001_SM_1000_NS12placeholders2_5E,(_ZN34_INTERNAL_762544d1_4_k_cu_a3e05b404cuda3std3__45__cpo6rbeginE - _ZN34_INTERNAL_762544d1_4_k_cu_a3e05b406thrust24THRUST_300001_SM_1000_NS12placeholders2_5E)
_ZN34_INTERNAL_762544d1_4_k_cu_a3e05b406thrust24THRUST_300001_SM_1000_NS12placeholders2_5E:
	.zero		1
	.type		_ZN34_INTERNAL_762544d1_4_k_cu_a3e05b404cuda3std3__45__cpo6rbeginE,@object
	.size		_ZN34_INTERNAL_762544d1_4_k_cu_a3e05b404cuda3std3__45__cpo6rbeginE,(_ZN34_INTERNAL_762544d1_4_k_cu_a3e05b404cuda3std6ranges3__45__cpo7advanceE - _ZN34_INTERNAL_762544d1_4_k_cu_a3e05b404cuda3std3__45__cpo6rbeginE)
_ZN34_INTERNAL_762544d1_4_k_cu_a3e05b404cuda3std3__45__cpo6rbeginE:
	.zero		1
	.type		_ZN34_INTERNAL_762544d1_4_k_cu_a3e05b404cuda3std6ranges3__45__cpo7advanceE,@object
	.size		_ZN34_INTERNAL_762544d1_4_k_cu_a3e05b404cuda3std6ranges3__45__cpo7advanceE,(_ZN34_INTERNAL_762544d1_4_k_cu_a3e05b404cuda3std3__47nulloptE - _ZN34_INTERNAL_762544d1_4_k_cu_a3e05b404cuda3std6ranges3__45__cpo7advanceE)
_ZN34_INTERNAL_762544d1_4_k_cu_a3e05b404cuda3std6ranges3__45__cpo7advanceE:
	.zero		1
	.type		_ZN34_INTERNAL_762544d1_4_k_cu_a3e05b404cuda3std3__47nulloptE,@object
	.size		_ZN34_INTERNAL_762544d1_4_k_cu_a3e05b404cuda3std3__47nulloptE,(_ZN34_INTERNAL_762544d1_4_k_cu_a3e05b404cuda3std6ranges3__45__cpo8distanceE - _ZN34_INTERNAL_762544d1_4_k_cu_a3e05b404cuda3std3__47nulloptE)
_ZN34_INTERNAL_762544d1_4_k_cu_a3e05b404cuda3std3__47nulloptE:
	.zero		1
	.type		_ZN34_INTERNAL_762544d1_4_k_cu_a3e05b404cuda3std6ranges3__45__cpo8distanceE,@object
	.size		_ZN34_INTERNAL_762544d1_4_k_cu_a3e05b404cuda3std6ranges3__45__cpo8distanceE,(_ZN34_INTERNAL_762544d1_4_k_cu_a3e05b406thrust24THRUST_300001_SM_1000_NS12placeholders3_10E - _ZN34_INTERNAL_762544d1_4_k_cu_a3e05b404cuda3std6ranges3__45__cpo8distanceE)
_ZN34_INTERNAL_762544d1_4_k_cu_a3e05b404cuda3std6ranges3__45__cpo8distanceE:
	.zero		1
	.type		_ZN34_INTERNAL_762544d1_4_k_cu_a3e05b406thrust24THRUST_300001_SM_1000_NS12placeholders3_10E,@object
	.size		_ZN34_INTERNAL_762544d1_4_k_cu_a3e05b406thrust24THRUST_300001_SM_1000_NS12placeholders3_10E,(_ZN34_INTERNAL_762544d1_4_k_cu_a3e05b404cuda3std3__419piecewise_constructE - _ZN34_INTERNAL_762544d1_4_k_cu_a3e05b406thrust24THRUST_300001_SM_1000_NS12placeholders3_10E)
_ZN34_INTERNAL_762544d1_4_k_cu_a3e05b406thrust24THRUST_300001_SM_1000_NS12placeholders3_10E:
	.zero		1
	.type		_ZN34_INTERNAL_762544d1_4_k_cu_a3e05b404cuda3std3__419piecewise_constructE,@object
	.size		_ZN34_INTERNAL_762544d1_4_k_cu_a3e05b404cuda3std3__419piecewise_constructE,(_ZN34_INTERNAL_762544d1_4_k_cu_a3e05b404cuda3std6ranges3__45__cpo5cdataE - _ZN34_INTERNAL_762544d1_4_k_cu_a3e05b404cuda3std3__419piecewise_constructE)
_ZN34_INTERNAL_762544d1_4_k_cu_a3e05b404cuda3std3__419piecewise_constructE:
	.zero		1
	.type		_ZN34_INTERNAL_762544d1_4_k_cu_a3e05b404cuda3std6ranges3__45__cpo5cdataE,@object
	.size		_ZN34_INTERNAL_762544d1_4_k_cu_a3e05b404cuda3std6ranges3__45__cpo5cdataE,(_ZN34_INTERNAL_762544d1_4_k_cu_a3e05b406thrust24THRUST_300001_SM_1000_NS12placeholders2_2E - _ZN34_INTERNAL_762544d1_4_k_cu_a3e05b404cuda3std6ranges3__45__cpo5cdataE)
_ZN34_INTERNAL_762544d1_4_k_cu_a3e05b404cuda3std6ranges3__45__cpo5cdataE:
	.zero		1
	.type		_ZN34_INTERNAL_762544d1_4_k_cu_a3e05b406thrust24THRUST_300001_SM_1000_NS12placeholders2_2E,@object
	.size		_ZN34_INTERNAL_762544d1_4_k_cu_a3e05b406thrust24THRUST_300001_SM_1000_NS12placeholders2_2E,(_ZN34_INTERNAL_762544d1_4_k_cu_a3e05b404cuda3std3__45__cpo3endE - _ZN34_INTERNAL_762544d1_4_k_cu_a3e05b406thrust24THRUST_300001_SM_1000_NS12placeholders2_2E)
_ZN34_INTERNAL_762544d1_4_k_cu_a3e05b406thrust24THRUST_300001_SM_1000_NS12placeholders2_2E:
	.zero		1
	.type		_ZN34_INTERNAL_762544d1_4_k_cu_a3e05b404cuda3std3__45__cpo3endE,@object
	.size		_ZN34_INTERNAL_762544d1_4_k_cu_a3e05b404cuda3std3__45__cpo3endE,(_ZN34_INTERNAL_762544d1_4_k_cu_a3e05b404cuda3std6ranges3__45__cpo3endE - _ZN34_INTERNAL_762544d1_4_k_cu_a3e05b404cuda3std3__45__cpo3endE)
_ZN34_INTERNAL_762544d1_4_k_cu_a3e05b404cuda3std3__45__cpo3endE:
	.zero		1
	.type		_ZN34_INTERNAL_762544d1_4_k_cu_a3e05b404cuda3std6ranges3__45__cpo3endE,@object
	.size		_ZN34_INTERNAL_762544d1_4_k_cu_a3e05b404cuda3std6ranges3__45__cpo3endE,(_ZN34_INTERNAL_762544d1_4_k_cu_a3e05b406thrust24THRUST_300001_SM_1000_NS12placeholders2_6E - _ZN34_INTERNAL_762544d1_4_k_cu_a3e05b404cuda3std6ranges3__45__cpo3endE)
_ZN34_INTERNAL_762544d1_4_k_cu_a3e05b404cuda3std6ranges3__45__cpo3endE:
	.zero		1
	.type		_ZN34_INTERNAL_762544d1_4_k_cu_a3e05b406thrust24THRUST_300001_SM_1000_NS12placeholders2_6E,@object
	.size		_ZN34_INTERNAL_762544d1_4_k_cu_a3e05b406thrust24THRUST_300001_SM_1000_NS12placeholders2_6E,(_ZN34_INTERNAL_762544d1_4_k_cu_a3e05b404cuda3std3__45__cpo4rendE - _ZN34_INTERNAL_762544d1_4_k_cu_a3e05b406thrust24THRUST_300001_SM_1000_NS12placeholders2_6E)
_ZN34_INTERNAL_762544d1_4_k_cu_a3e05b406thrust24THRUST_300001_SM_1000_NS12placeholders2_6E:
	.zero		1
	.type		_ZN34_INTERNAL_762544d1_4_k_cu_a3e05b404cuda3std3__45__cpo4rendE,@object
	.size		_ZN34_INTERNAL_762544d1_4_k_cu_a3e05b404cuda3std3__45__cpo4rendE,(_ZN34_INTERNAL_762544d1_4_k_cu_a3e05b404cuda3std6ranges3__45__cpo9iter_swapE - _ZN34_INTERNAL_762544d1_4_k_cu_a3e05b404cuda3std3__45__cpo4rendE)
_ZN34_INTERNAL_762544d1_4_k_cu_a3e05b404cuda3std3__45__cpo4rendE:
	.zero		1
	.type		_ZN34_INTERNAL_762544d1_4_k_cu_a3e05b404cuda3std6ranges3__45__cpo9iter_swapE,@object
	.size		_ZN34_INTERNAL_762544d1_4_k_cu_a3e05b404cuda3std6ranges3__45__cpo9iter_swapE,(_ZN34_INTERNAL_762544d1_4_k_cu_a3e05b404cuda3std3__48unexpectE - _ZN34_INTERNAL_762544d1_4_k_cu_a3e05b404cuda3std6ranges3__45__cpo9iter_swapE)
_ZN34_INTERNAL_762544d1_4_k_cu_a3e05b404cuda3std6ranges3__45__cpo9iter_swapE:
	.zero		1
	.type		_ZN34_INTERNAL_762544d1_4_k_cu_a3e05b404cuda3std3__48unexpectE,@object
	.size		_ZN34_INTERNAL_762544d1_4_k_cu_a3e05b404cuda3std3__48unexpectE,(_ZN34_INTERNAL_762544d1_4_k_cu_a3e05b406thrust24THRUST_300001_SM_1000_NS8cuda_cub3parE - _ZN34_INTERNAL_762544d1_4_k_cu_a3e05b404cuda3std3__48unexpectE)
_ZN34_INTERNAL_762544d1_4_k_cu_a3e05b404cuda3std3__48unexpectE:
	.zero		1
	.type		_ZN34_INTERNAL_762544d1_4_k_cu_a3e05b406thrust24THRUST_300001_SM_1000_NS8cuda_cub3parE,@object
	.size		_ZN34_INTERNAL_762544d1_4_k_cu_a3e05b406thrust24THRUST_300001_SM_1000_NS8cuda_cub3parE,(_ZN34_INTERNAL_762544d1_4_k_cu_a3e05b406thrust24THRUST_300001_SM_1000_NS12placeholders2_4E - _ZN34_INTERNAL_762544d1_4_k_cu_a3e05b406thrust24THRUST_300001_SM_1000_NS8cuda_cub3parE)
_ZN34_INTERNAL_762544d1_4_k_cu_a3e05b406thrust24THRUST_300001_SM_1000_NS8cuda_cub3parE:
	.zero		1
	.type		_ZN34_INTERNAL_762544d1_4_k_cu_a3e05b406thrust24THRUST_300001_SM_1000_NS12placeholders2_4E,@object
	.size		_ZN34_INTERNAL_762544d1_4_k_cu_a3e05b406thrust24THRUST_300001_SM_1000_NS12placeholders2_4E,(_ZN34_INTERNAL_762544d1_4_k_cu_a3e05b404cuda3std3__45__cpo4cendE - _ZN34_INTERNAL_762544d1_4_k_cu_a3e05b406thrust24THRUST_300001_SM_1000_NS12placeholders2_4E)
_ZN34_INTERNAL_762544d1_4_k_cu_a3e05b406thrust24THRUST_300001_SM_1000_NS12placeholders2_4E:
	.zero		1
	.type		_ZN34_INTERNAL_762544d1_4_k_cu_a3e05b404cuda3std3__45__cpo4cendE,@object
	.size		_ZN34_INTERNAL_762544d1_4_k_cu_a3e05b404cuda3std3__45__cpo4cendE,(_ZN34_INTERNAL_762544d1_4_k_cu_a3e05b404cuda3std6ranges3__45__cpo4cendE - _ZN34_INTERNAL_762544d1_4_k_cu_a3e05b404cuda3std3__45__cpo4cendE)
_ZN34_INTERNAL_762544d1_4_k_cu_a3e05b404cuda3std3__45__cpo4cendE:
	.zero		1
	.type		_ZN34_INTERNAL_762544d1_4_k_cu_a3e05b404cuda3std6ranges3__45__cpo4cendE,@object
	.size		_ZN34_INTERNAL_762544d1_4_k_cu_a3e05b404cuda3std6ranges3__45__cpo4cendE,(_ZN34_INTERNAL_762544d1_4_k_cu_a3e05b404cuda3std3__420unreachable_sentinelE - _ZN34_INTERNAL_762544d1_4_k_cu_a3e05b404cuda3std6ranges3__45__cpo4cendE)
_ZN34_INTERNAL_762544d1_4_k_cu_a3e05b404cuda3std6ranges3__45__cpo4cendE:
	.zero		1
	.type		_ZN34_INTERNAL_762544d1_4_k_cu_a3e05b404cuda3std3__420unreachable_sentinelE,@object
	.size		_ZN34_INTERNAL_762544d1_4_k_cu_a3e05b404cuda3std3__420unreachable_sentinelE,(_ZN34_INTERNAL_762544d1_4_k_cu_a3e05b404cuda3std6ranges3__45__cpo5ssizeE - _ZN34_INTERNAL_762544d1_4_k_cu_a3e05b404cuda3std3__420unreachable_sentinelE)
_ZN34_INTERNAL_762544d1_4_k_cu_a3e05b404cuda3std3__420unreachable_sentinelE:
	.zero		1
	.type		_ZN34_INTERNAL_762544d1_4_k_cu_a3e05b404cuda3std6ranges3__45__cpo5ssizeE,@object
	.size		_ZN34_INTERNAL_762544d1_4_k_cu_a3e05b404cuda3std6ranges3__45__cpo5ssizeE,(_ZN34_INTERNAL_762544d1_4_k_cu_a3e05b406thrust24THRUST_300001_SM_1000_NS12placeholders2_8E - _ZN34_INTERNAL_762544d1_4_k_cu_a3e05b404cuda3std6ranges3__45__cpo5ssizeE)
_ZN34_INTERNAL_762544d1_4_k_cu_a3e05b404cuda3std6ranges3__45__cpo5ssizeE:
	.zero		1
	.type		_ZN34_INTERNAL_762544d1_4_k_cu_a3e05b406thrust24THRUST_300001_SM_1000_NS12placeholders2_8E,@object
	.size		_ZN34_INTERNAL_762544d1_4_k_cu_a3e05b406thrust24THRUST_300001_SM_1000_NS12placeholders2_8E,(_ZN34_INTERNAL_762544d1_4_k_cu_a3e05b404cuda3std3__45__cpo5crendE - _ZN34_INTERNAL_762544d1_4_k_cu_a3e05b406thrust24THRUST_300001_SM_1000_NS12placeholders2_8E)
_ZN34_INTERNAL_762544d1_4_k_cu_a3e05b406thrust24THRUST_300001_SM_1000_NS12placeholders2_8E:
	.zero		1
	.type		_ZN34_INTERNAL_762544d1_4_k_cu_a3e05b404cuda3std3__45__cpo5crendE,@object
	.size		_ZN34_INTERNAL_762544d1_4_k_cu_a3e05b404cuda3std3__45__cpo5crendE,(_ZN34_INTERNAL_762544d1_4_k_cu_a3e05b404cuda3std6ranges3__45__cpo4prevE - _ZN34_INTERNAL_762544d1_4_k_cu_a3e05b404cuda3std3__45__cpo5crendE)
_ZN34_INTERNAL_762544d1_4_k_cu_a3e05b404cuda3std3__45__cpo5crendE:
	.zero		1
	.type		_ZN34_INTERNAL_762544d1_4_k_cu_a3e05b404cuda3std6ranges3__45__cpo4prevE,@object
	.size		_ZN34_INTERNAL_762544d1_4_k_cu_a3e05b404cuda3std6ranges3__45__cpo4prevE,(_ZN34_INTERNAL_762544d1_4_k_cu_a3e05b404cuda3std6ranges3__45__cpo9iter_moveE - _ZN34_INTERNAL_762544d1_4_k_cu_a3e05b404cuda3std6ranges3__45__cpo4prevE)
_ZN34_INTERNAL_762544d1_4_k_cu_a3e05b404cuda3std6ranges3__45__cpo4prevE:
	.zero		1
	.type		_ZN34_INTERNAL_762544d1_4_k_cu_a3e05b404cuda3std6ranges3__45__cpo9iter_moveE,@object
	.size		_ZN34_INTERNAL_762544d1_4_k_cu_a3e05b404cuda3std6ranges3__45__cpo9iter_moveE,(_ZN34_INTERNAL_762544d1_4_k_cu_a3e05b406thrust24THRUST_300001_SM_1000_NS6system6detail10sequential3seqE - _ZN34_INTERNAL_762544d1_4_k_cu_a3e05b404cuda3std6ranges3__45__cpo9iter_moveE)
_ZN34_INTERNAL_762544d1_4_k_cu_a3e05b404cuda3std6ranges3__45__cpo9iter_moveE:
	.zero		1
	.type		_ZN34_INTERNAL_762544d1_4_k_cu_a3e05b406thrust24THRUST_300001_SM_1000_NS6system6detail10sequential3seqE,@object
	.size		_ZN34_INTERNAL_762544d1_4_k_cu_a3e05b406thrust24THRUST_300001_SM_1000_NS6system6detail10sequential3seqE,(.L_31 - _ZN34_INTERNAL_762544d1_4_k_cu_a3e05b406thrust24THRUST_300001_SM_1000_NS6system6detail10sequential3seqE)
_ZN34_INTERNAL_762544d1_4_k_cu_a3e05b406thrust24THRUST_300001_SM_1000_NS6system6detail10sequential3seqE:
	.zero		1
.L_31:


//--------------------- .nv.constant0._ZN3cub18CUB_300001_SM_10006detail11EmptyKernelIvEEvv --------------------------
	.section	.nv.constant0._ZN3cub18CUB_300001_SM_10006detail11EmptyKernelIvEEvv,"a",@progbits
	.sectionflags	@""
	.align	4
.nv.constant0._ZN3cub18CUB_300001_SM_10006detail11EmptyKernelIvEEvv:
	.zero		896


//--------------------- .nv.constant0._Z13signal_kernelPKdS0_S0_PiPdS2_idd --------------------------
	.section	.nv.constant0._Z13signal_kernelPKdS0_S0_PiPdS2_idd,"a",@progbits
	.sectionflags	@""
	.align	4
.nv.constant0._Z13signal_kernelPKdS0_S0_PiPdS2_idd:
	.zero		968


//--------------------- .nv.constant0._Z10rsi_kernelPKdPdii --------------------------
	.section	.nv.constant0._Z10rsi_kernelPKdPdii,"a",@progbits
	.sectionflags	@""
	.align	4
.nv.constant0._Z10rsi_kernelPKdPdii:
	.zero		920


//--------------------- .nv.constant0._Z10sma_kernelPKdPdii --------------------------
	.section	.nv.constant0._Z10sma_kernelPKdPdii,"a",@progbits
	.sectionflags	@""
	.align	4
.nv.constant0._Z10sma_kernelPKdPdii:
	.zero		920


//--------------------- SYMBOLS --------------------------

	.type		.nv.reservedSmem.offset0,@object
	.size		.nv.reservedSmem.offset0,0x4
